	.headerflags	@"EF_CUDA_TEXMODE_UNIFIED EF_CUDA_64BIT_ADDRESS EF_CUDA_ACCELERATORS EF_CUDA_SM90 EF_CUDA_VIRTUAL_SM(EF_CUDA_SM90)"
	.elftype	@"ET_EXEC"


//--------------------- .nv.info                  --------------------------
	.section	.nv.info,"",@"SHT_CUDA_INFO"
	.align	4


	//----- nvinfo : EIATTR_REGCOUNT
	.align		4
        /*0000*/ 	.byte	0x04, 0x2f
        /*0002*/ 	.short	(.L_1 - .L_0)
	.align		4
.L_0:
        /*0004*/ 	.word	index@(triton_per_fused_native_group_norm_7)
        /*0008*/ 	.word	0x00000020


	//----- nvinfo : EIATTR_MIN_STACK_SIZE
	.align		4
.L_1:
        /*000c*/ 	.byte	0x04, 0x12
        /*000e*/ 	.short	(.L_3 - .L_2)
	.align		4
.L_2:
        /*0010*/ 	.word	index@(triton_per_fused_native_group_norm_7)
        /*0014*/ 	.word	0x00000000


	//----- nvinfo : EIATTR_FRAME_SIZE
	.align		4
.L_3:
        /*0018*/ 	.byte	0x04, 0x11
        /*001a*/ 	.short	(.L_5 - .L_4)
	.align		4
.L_4:
        /*001c*/ 	.word	index@(triton_per_fused_native_group_norm_7)
        /*0020*/ 	.word	0x00000000


	//----- nvinfo : EIATTR_MIN_STACK_SIZE
	.align		4
.L_5:
        /*0024*/ 	.byte	0x04, 0x12
        /*0026*/ 	.short	(.L_7 - .L_6)
	.align		4
.L_6:
        /*0028*/ 	.word	index@(triton_per_fused_native_group_norm_7)
        /*002c*/ 	.word	0x00000000
.L_7:


//--------------------- .nv.info.triton_per_fused_native_group_norm_7 --------------------------
	.section	.nv.info.triton_per_fused_native_group_norm_7,"",@"SHT_CUDA_INFO"
	.sectionflags	@""
	.align	4


	//----- nvinfo : EIATTR_CUDA_API_VERSION
	.align		4
        /*0000*/ 	.byte	0x04, 0x37
        /*0002*/ 	.short	(.L_9 - .L_8)
.L_8:
        /*0004*/ 	.word	0x0000007c


	//----- nvinfo : EIATTR_KPARAM_INFO
	.align		4
.L_9:
        /*0008*/ 	.byte	0x04, 0x17
        /*000a*/ 	.short	(.L_11 - .L_10)
.L_10:
        /*000c*/ 	.word	0x00000000
        /*0010*/ 	.short	0x0007
        /*0012*/ 	.short	0x0034
        /*0014*/ 	.byte	0x00, 0xf0, 0x11, 0x00


	//----- nvinfo : EIATTR_KPARAM_INFO
	.align		4
.L_11:
        /*0018*/ 	.byte	0x04, 0x17
        /*001a*/ 	.short	(.L_13 - .L_12)
.L_12:
        /*001c*/ 	.word	0x00000000
        /*0020*/ 	.short	0x0006
        /*0022*/ 	.short	0x0030
        /*0024*/ 	.byte	0x00, 0xf0, 0x11, 0x00


	//----- nvinfo : EIATTR_KPARAM_INFO
	.align		4
.L_13:
        /*0028*/ 	.byte	0x04, 0x17
        /*002a*/ 	.short	(.L_15 - .L_14)
.L_14:
        /*002c*/ 	.word	0x00000000
        /*0030*/ 	.short	0x0005
        /*0032*/ 	.short	0x0028
        /*0034*/ 	.byte	0x00, 0xf4, 0x21, 0x00


	//----- nvinfo : EIATTR_KPARAM_INFO
	.align		4
.L_15:
        /*0038*/ 	.byte	0x04, 0x17
        /*003a*/ 	.short	(.L_17 - .L_16)
.L_16:
        /*003c*/ 	.word	0x00000000
        /*0040*/ 	.short	0x0004
        /*0042*/ 	.short	0x0020
        /*0044*/ 	.byte	0x00, 0xf4, 0x21, 0x00


	//----- nvinfo : EIATTR_KPARAM_INFO
	.align		4
.L_17:
        /*0048*/ 	.byte	0x04, 0x17
        /*004a*/ 	.short	(.L_19 - .L_18)
.L_18:
        /*004c*/ 	.word	0x00000000
        /*0050*/ 	.short	0x0003
        /*0052*/ 	.short	0x0018
        /*0054*/ 	.byte	0x00, 0xf4, 0x21, 0x00


	//----- nvinfo : EIATTR_KPARAM_INFO
	.align		4
.L_19:
        /*0058*/ 	.byte	0x04, 0x17
        /*005a*/ 	.short	(.L_21 - .L_20)
.L_20:
        /*005c*/ 	.word	0x00000000
        /*0060*/ 	.short	0x0002
        /*0062*/ 	.short	0x0010
        /*0064*/ 	.byte	0x00, 0xf4, 0x21, 0x00


	//----- nvinfo : EIATTR_KPARAM_INFO
	.align		4
.L_21:
        /*0068*/ 	.byte	0x04, 0x17
        /*006a*/ 	.short	(.L_23 - .L_22)
.L_22:
        /*006c*/ 	.word	0x00000000
        /*0070*/ 	.short	0x0001
        /*0072*/ 	.short	0x0008
        /*0074*/ 	.byte	0x00, 0xf4, 0x21, 0x00


	//----- nvinfo : EIATTR_KPARAM_INFO
	.align		4
.L_23:
        /*0078*/ 	.byte	0x04, 0x17
        /*007a*/ 	.short	(.L_25 - .L_24)
.L_24:
        /*007c*/ 	.word	0x00000000
        /*0080*/ 	.short	0x0000
        /*0082*/ 	.short	0x0000
        /*0084*/ 	.byte	0x00, 0xf4, 0x21, 0x00


	//----- nvinfo : EIATTR_SPARSE_MMA_MASK
	.align		4
.L_25:
        /*0088*/ 	.byte	0x03, 0x50
        /*008a*/ 	.short	0x0000


	//----- nvinfo : EIATTR_MAXREG_COUNT
	.align		4
        /*008c*/ 	.byte	0x03, 0x1b
        /*008e*/ 	.short	0x00ff


	//----- nvinfo : EIATTR_COOP_GROUP_MASK_REGIDS
	.align		4
        /*0090*/ 	.byte	0x04, 0x29
        /*0092*/ 	.short	(.L_27 - .L_26)


	//   ....[0]....
.L_26:
        /*0094*/ 	.word	0xffffffff


	//   ....[1]....
        /*0098*/ 	.word	0xffffffff


	//   ....[2]....
        /*009c*/ 	.word	0xffffffff


	//   ....[3]....
        /*00a0*/ 	.word	0xffffffff


	//   ....[4]....
        /*00a4*/ 	.word	0xffffffff


	//   ....[5]....
        /*00a8*/ 	.word	0xffffffff


	//   ....[6]....
        /*00ac*/ 	.word	0xffffffff


	//   ....[7]....
        /*00b0*/ 	.word	0xffffffff


	//   ....[8]....
        /*00b4*/ 	.word	0xffffffff


	//   ....[9]....
        /*00b8*/ 	.word	0xffffffff


	//   ....[10]....
        /*00bc*/ 	.word	0xffffffff


	//   ....[11]....
        /*00c0*/ 	.word	0xffffffff


	//   ....[12]....
        /*00c4*/ 	.word	0xffffffff


	//   ....[13]....
        /*00c8*/ 	.word	0xffffffff


	//   ....[14]....
        /*00cc*/ 	.word	0xffffffff


	//   ....[15]....
        /*00d0*/ 	.word	0xffffffff


	//   ....[16]....
        /*00d4*/ 	.word	0xffffffff


	//   ....[17]....
        /*00d8*/ 	.word	0xffffffff


	//   ....[18]....
        /*00dc*/ 	.word	0xffffffff


	//   ....[19]....
        /*00e0*/ 	.word	0xffffffff


	//   ....[20]....
        /*00e4*/ 	.word	0xffffffff


	//   ....[21]....
        /*00e8*/ 	.word	0xffffffff


	//   ....[22]....
        /*00ec*/ 	.word	0xffffffff


	//   ....[23]....
        /*00f0*/ 	.word	0xffffffff


	//   ....[24]....
        /*00f4*/ 	.word	0xffffffff


	//   ....[25]....
        /*00f8*/ 	.word	0xffffffff


	//   ....[26]....
        /*00fc*/ 	.word	0xffffffff


	//   ....[27]....
        /*0100*/ 	.word	0xffffffff


	//   ....[28]....
        /*0104*/ 	.word	0xffffffff


	//   ....[29]....
        /*0108*/ 	.word	0xffffffff


	//   ....[30]....
        /*010c*/ 	.word	0xffffffff


	//   ....[31]....
        /*0110*/ 	.word	0xffffffff


	//   ....[32]....
        /*0114*/ 	.word	0xffffffff


	//   ....[33]....
        /*0118*/ 	.word	0xffffffff


	//   ....[34]....
        /*011c*/ 	.word	0xffffffff


	//   ....[35]....
        /*0120*/ 	.word	0xffffffff


	//   ....[36]....
        /*0124*/ 	.word	0xffffffff


	//   ....[37]....
        /*0128*/ 	.word	0xffffffff


	//   ....[38]....
        /*012c*/ 	.word	0xffffffff


	//   ....[39]....
        /*0130*/ 	.word	0xffffffff


	//   ....[40]....
        /*0134*/ 	.word	0xffffffff


	//   ....[41]....
        /*0138*/ 	.word	0xffffffff


	//   ....[42]....
        /*013c*/ 	.word	0xffffffff


	//   ....[43]....
        /*0140*/ 	.word	0xffffffff


	//   ....[44]....
        /*0144*/ 	.word	0xffffffff


	//   ....[45]....
        /*0148*/ 	.word	0xffffffff


	//   ....[46]....
        /*014c*/ 	.word	0xffffffff


	//   ....[47]....
        /*0150*/ 	.word	0xffffffff


	//   ....[48]....
        /*0154*/ 	.word	0xffffffff


	//   ....[49]....
        /*0158*/ 	.word	0xffffffff


	//   ....[50]....
        /*015c*/ 	.word	0xffffffff


	//   ....[51]....
        /*0160*/ 	.word	0xffffffff


	//   ....[52]....
        /*0164*/ 	.word	0xffffffff


	//   ....[53]....
        /*0168*/ 	.word	0xffffffff


	//----- nvinfo : EIATTR_COOP_GROUP_INSTR_OFFSETS
	.align		4
.L_27:
        /*016c*/ 	.byte	0x04, 0x28
        /*016e*/ 	.short	(.L_29 - .L_28)


	//   ....[0]....
.L_28:
        /*0170*/ 	.word	0x00000280


	//   ....[1]....
        /*0174*/ 	.word	0x000002d0


	//   ....[2]....
        /*0178*/ 	.word	0x00000300


	//   ....[3]....
        /*017c*/ 	.word	0x00000340


	//   ....[4]....
        /*0180*/ 	.word	0x000003f0


	//   ....[5]....
        /*0184*/ 	.word	0x000004d0


	//   ....[6]....
        /*0188*/ 	.word	0x00000510


	//   ....[7]....
        /*018c*/ 	.word	0x00000530


	//   ....[8]....
        /*0190*/ 	.word	0x00000550


	//   ....[9]....
        /*0194*/ 	.word	0x000005f0


	//   ....[10]....
        /*0198*/ 	.word	0x000006b0


	//   ....[11]....
        /*019c*/ 	.word	0x00000710


	//   ....[12]....
        /*01a0*/ 	.word	0x000007c0


	//   ....[13]....
        /*01a4*/ 	.word	0x000007f0


	//   ....[14]....
        /*01a8*/ 	.word	0x000008a0


	//   ....[15]....
        /*01ac*/ 	.word	0x00000930


	//   ....[16]....
        /*01b0*/ 	.word	0x00000990


	//   ....[17]....
        /*01b4*/ 	.word	0x00000a70


	//   ....[18]....
        /*01b8*/ 	.word	0x00000aa0


	//   ....[19]....
        /*01bc*/ 	.word	0x00000af0


	//   ....[20]....
        /*01c0*/ 	.word	0x00000b70


	//   ....[21]....
        /*01c4*/ 	.word	0x00000c20


	//   ....[22]....
        /*01c8*/ 	.word	0x00000ca0


	//   ....[23]....
        /*01cc*/ 	.word	0x00000cf0


	//   ....[24]....
        /*01d0*/ 	.word	0x00000d20


	//   ....[25]....
        /*01d4*/ 	.word	0x00000d70


	//   ....[26]....
        /*01d8*/ 	.word	0x00000e60


	//   ....[27]....
        /*01dc*/ 	.word	0x00000ea0


	//   ....[28]....
        /*01e0*/ 	.word	0x00000ed0


	//   ....[29]....
        /*01e4*/ 	.word	0x00000ff0


	//   ....[30]....
        /*01e8*/ 	.word	0x00001030


	//   ....[31]....
        /*01ec*/ 	.word	0x000010b0


	//   ....[32]....
        /*01f0*/ 	.word	0x00001170


	//   ....[33]....
        /*01f4*/ 	.word	0x00001180


	//   ....[34]....
        /*01f8*/ 	.word	0x000011c0


	//   ....[35]....
        /*01fc*/ 	.word	0x000012c0


	//   ....[36]....
        /*0200*/ 	.word	0x000012f0


	//   ....[37]....
        /*0204*/ 	.word	0x00001330


	//   ....[38]....
        /*0208*/ 	.word	0x00001450


	//   ....[39]....
        /*020c*/ 	.word	0x00001480


	//   ....[40]....
        /*0210*/ 	.word	0x000014a0


	//   ....[41]....
        /*0214*/ 	.word	0x000015d0


	//   ....[42]....
        /*0218*/ 	.word	0x00001630


	//   ....[43]....
        /*021c*/ 	.word	0x00001680


	//   ....[44]....
        /*0220*/ 	.word	0x000016f0


	//   ....[45]....
        /*0224*/ 	.word	0x00001700


	//   ....[46]....
        /*0228*/ 	.word	0x000018b0


	//   ....[47]....
        /*022c*/ 	.word	0x000018d0


	//   ....[48]....
        /*0230*/ 	.word	0x00001a50


	//   ....[49]....
        /*0234*/ 	.word	0x00001a60


	//   ....[50]....
        /*0238*/ 	.word	0x00001a70


	//   ....[51]....
        /*023c*/ 	.word	0x00001af0


	//   ....[52]....
        /*0240*/ 	.word	0x00001bf0


	//   ....[53]....
        /*0244*/ 	.word	0x00001c60


	//----- nvinfo : EIATTR_EXIT_INSTR_OFFSETS
	.align		4
.L_29:
        /*0248*/ 	.byte	0x04, 0x1c
        /*024a*/ 	.short	(.L_31 - .L_30)


	//   ....[0]....
.L_30:
        /*024c*/ 	.word	0x00001f90


	//   ....[1]....
        /*0250*/ 	.word	0x00001fe0


	//----- nvinfo : EIATTR_REQNTID
	.align		4
.L_31:
        /*0254*/ 	.byte	0x04, 0x10
        /*0256*/ 	.short	(.L_33 - .L_32)
.L_32:
        /*0258*/ 	.word	0x00000080
        /*025c*/ 	.word	0x00000001
        /*0260*/ 	.word	0x00000001


	//----- nvinfo : EIATTR_CBANK_PARAM_SIZE
	.align		4
.L_33:
        /*0264*/ 	.byte	0x03, 0x19
        /*0266*/ 	.short	0x0038


	//----- nvinfo : EIATTR_PARAM_CBANK
	.align		4
        /*0268*/ 	.byte	0x04, 0x0a
        /*026a*/ 	.short	(.L_35 - .L_34)
	.align		4
.L_34:
        /*026c*/ 	.word	index@(.nv.constant0.triton_per_fused_native_group_norm_7)
        /*0270*/ 	.short	0x0210
        /*0272*/ 	.short	0x0038


	//----- nvinfo : EIATTR_SW_WAR
	.align		4
.L_35:
        /*0274*/ 	.byte	0x04, 0x36
        /*0276*/ 	.short	(.L_37 - .L_36)
.L_36:
        /*0278*/ 	.word	0x00000008
.L_37:


//--------------------- .nv.callgraph             --------------------------
	.section	.nv.callgraph,"",@"SHT_CUDA_CALLGRAPH"
	.align	4
	.sectionentsize	8
	.align		4
        /*0000*/ 	.word	0x00000000
	.align		4
        /*0004*/ 	.word	0xffffffff
	.align		4
        /*0008*/ 	.word	0x00000000
	.align		4
        /*000c*/ 	.word	0xfffffffe
	.align		4
        /*0010*/ 	.word	0x00000000
	.align		4
        /*0014*/ 	.word	0xfffffffd
	.align		4
        /*0018*/ 	.word	0x00000000
	.align		4
        /*001c*/ 	.word	0xfffffffc


//--------------------- .text.triton_per_fused_native_group_norm_7 --------------------------
	.section	.text.triton_per_fused_native_group_norm_7,"ax",@progbits
	.sectionflags	@"SHF_BARRIERS=1"
	.align	128
        .global         triton_per_fused_native_group_norm_7
        .type           triton_per_fused_native_group_norm_7,@function
        .size           triton_per_fused_native_group_norm_7,(.L_x_1 - triton_per_fused_native_group_norm_7)
        .other          triton_per_fused_native_group_norm_7,@"STO_CUDA_ENTRY STV_DEFAULT"
triton_per_fused_native_group_norm_7:
.text.triton_per_fused_native_group_norm_7:
[----:B------:R-:W0:Y:S02]  /*0000*/  LDC R1, c[0x0][0x28] ;  /* 0x00000a00ff017b82 */ /* 0x000e240000000800 */
[----:B------:R-:W1:Y:S01]  /*0010*/  S2R R3, SR_CTAID.X ;  /* 0x0000000000037919 */ /* 0x000e620000002500 */
[----:B------:R-:W2:Y:S01]  /*0020*/  LDC.64 R8, c[0x0][0x220] ;  /* 0x00008800ff087b82 */ /* 0x000ea20000000a00 */
[----:B------:R-:W-:Y:S01]  /*0030*/  ULDC.64 UR6, c[0x0][0x208] ;  /* 0x0000820000067ab9 */ /* 0x000fe20000000a00 */
[----:B------:R-:W3:Y:S06]  /*0040*/  S2R R0, SR_TID.X ;  /* 0x0000000000007919 */ /* 0x000eec0000002100 */
[----:B------:R-:W4:Y:S08]  /*0050*/  LDC.64 R20, c[0x0][0x210] ;  /* 0x00008400ff147b82 */ /* 0x000f300000000a00 */
[----:B------:R-:W5:Y:S01]  /*0060*/  LDC.64 R22, c[0x0][0x218] ;  /* 0x00008600ff167b82 */ /* 0x000f620000000a00 */
[----:B-1----:R-:W-:-:S02]  /*0070*/  SHF.L.U32 R3, R3, 0x3, RZ ;  /* 0x0000000303037819 */ /* 0x002fc400000006ff */
[C---:B---3--:R-:W-:Y:S02]  /*0080*/  SHF.L.U32 R16, R0.reuse, 0x2, RZ ;  /* 0x0000000200107819 */ /* 0x048fe400000006ff */
[----:B------:R-:W-:Y:S02]  /*0090*/  SHF.L.U32 R6, R0, 0x5, RZ ;  /* 0x0000000500067819 */ /* 0x000fe400000006ff */
[----:B------:R-:W-:Y:S02]  /*00a0*/  LOP3.LUT R4, R3, 0x4, R16, 0xf8, !PT ;  /* 0x0000000403047812 */ /* 0x000fe400078ef810 */
[----:B------:R-:W-:Y:S02]  /*00b0*/  LOP3.LUT R6, R6, 0xfc0, RZ, 0xc0, !PT ;  /* 0x00000fc006067812 */ /* 0x000fe400078ec0ff */
[----:B------:R-:W-:Y:S02]  /*00c0*/  SHF.R.S32.HI R5, RZ, 0x1f, R4 ;  /* 0x0000001fff057819 */ /* 0x000fe40000011404 */
[----:B------:R-:W-:-:S02]  /*00d0*/  ISETP.GE.AND P0, PT, R4, 0x100, PT ;  /* 0x000001000400780c */ /* 0x000fc40003f06270 */
[----:B------:R-:W-:-:S04]  /*00e0*/  LEA.HI R5, R5, R4, RZ, 0x6 ;  /* 0x0000000405057211 */ /* 0x000fc800078f30ff */
[C---:B------:R-:W-:Y:S02]  /*00f0*/  LOP3.LUT R7, R5.reuse, 0xffffffc0, RZ, 0xc0, !PT ;  /* 0xffffffc005077812 */ /* 0x040fe400078ec0ff */
[----:B------:R-:W-:Y:S02]  /*0100*/  SHF.L.U32 R5, R5, 0x6, RZ ;  /* 0x0000000605057819 */ /* 0x000fe400000006ff */
[----:B------:R-:W-:Y:S02]  /*0110*/  IADD3 R6, R6, R4, -R7 ;  /* 0x0000000406067210 */ /* 0x000fe40007ffe807 */
[----:B------:R-:W-:-:S04]  /*0120*/  LOP3.LUT R5, R5, 0xfffff000, RZ, 0xc0, !PT ;  /* 0xfffff00005057812 */ /* 0x000fc800078ec0ff */
[----:B------:R-:W-:Y:S02]  /*0130*/  IADD3 R13, R6, R5, RZ ;  /* 0x00000005060d7210 */ /* 0x000fe40007ffe0ff */
[----:B------:R-:W-:Y:S02]  /*0140*/  CS2R R4, SRZ ;  /* 0x0000000000047805 */ /* 0x000fe4000001ff00 */
[----:B------:R-:W-:Y:S01]  /*0150*/  CS2R R6, SRZ ;  /* 0x0000000000067805 */ /* 0x000fe2000001ff00 */
[----:B--2---:R-:W-:-:S05]  /*0160*/  IMAD.WIDE R14, R13, 0x4, R8 ;  /* 0x000000040d0e7825 */ /* 0x004fca00078e0208 */
[----:B------:R1:W2:Y:S01]  /*0170*/  @!P0 LDG.E.128 R4, desc[UR6][R14.64] ;  /* 0x000000060e048981 */ /* 0x0002a2000c1e1d00 */
[----:B------:R-:W-:Y:S02]  /*0180*/  CS2R R8, SRZ ;  /* 0x0000000000087805 */ /* 0x000fe4000001ff00 */
[----:B------:R-:W-:Y:S01]  /*0190*/  CS2R R10, SRZ ;  /* 0x00000000000a7805 */ /* 0x000fe2000001ff00 */
[----:B----4-:R-:W-:-:S05]  /*01a0*/  IMAD.WIDE R20, R13, 0x4, R20 ;  /* 0x000000040d147825 */ /* 0x010fca00078e0214 */
[----:B------:R-:W3:Y:S01]  /*01b0*/  @!P0 LDG.E.128 R8, desc[UR6][R20.64] ;  /* 0x0000000614088981 */ /* 0x000ee2000c1e1d00 */
[----:B-----5:R-:W-:Y:S01]  /*01c0*/  IMAD.WIDE R22, R13, 0x4, R22 ;  /* 0x000000040d167825 */ /* 0x020fe200078e0216 */
[----:B------:R-:W-:Y:S02]  /*01d0*/  CS2R R12, SRZ ;  /* 0x00000000000c7805 */ /* 0x000fe4000001ff00 */
[----:B-1----:R-:W-:-:S06]  /*01e0*/  CS2R R14, SRZ ;  /* 0x00000000000e7805 */ /* 0x002fcc000001ff00 */
[----:B------:R-:W4:Y:S01]  /*01f0*/  @!P0 LDG.E.128 R12, desc[UR6][R22.64] ;  /* 0x00000006160c8981 */ /* 0x000f22000c1e1d00 */
[----:B------:R-:W1:Y:S01]  /*0200*/  S2UR UR5, SR_CgaCtaId ;  /* 0x00000000000579c3 */ /* 0x000e620000008800 */
[----:B------:R-:W-:Y:S02]  /*0210*/  UMOV UR4, 0x400 ;  /* 0x0000040000047882 */ /* 0x000fe40000000000 */
[----:B-1----:R-:W-:Y:S01]  /*0220*/  UPRMT UR4, UR5, 0x654, UR4 ;  /* 0x0000065405047896 */ /* 0x002fe20008000004 */
[----:B--2---:R-:W-:Y:S02]  /*0230*/  SEL R4, R4, RZ, !P0 ;  /* 0x000000ff04047207 */ /* 0x004fe40004000000 */
[----:B------:R-:W-:Y:S02]  /*0240*/  SEL R5, R5, RZ, !P0 ;  /* 0x000000ff05057207 */ /* 0x000fe40004000000 */
[----:B------:R-:W-:Y:S02]  /*0250*/  FSEL R25, R4, RZ, !P0 ;  /* 0x000000ff04197208 */ /* 0x000fe40004000000 */
[----:B------:R-:W-:-:S02]  /*0260*/  SEL R6, R6, RZ, !P0 ;  /* 0x000000ff06067207 */ /* 0x000fc40004000000 */
[----:B---3--:R-:W-:Y:S01]  /*0270*/  SEL R8, R8, RZ, !P0 ;  /* 0x000000ff08087207 */ /* 0x008fe20004000000 */
[----:B------:R-:W1:Y:S01]  /*0280*/  SHFL.BFLY PT, R4, R25, 0x10, 0x1f ;  /* 0x0e001f0019047f89 */ /* 0x000e6200000e0000 */
[----:B------:R-:W-:Y:S02]  /*0290*/  SEL R9, R9, RZ, !P0 ;  /* 0x000000ff09097207 */ /* 0x000fe40004000000 */
[----:B------:R-:W-:Y:S02]  /*02a0*/  FSEL R27, R8, RZ, !P0 ;  /* 0x000000ff081b7208 */ /* 0x000fe40004000000 */
[----:B------:R-:W-:Y:S02]  /*02b0*/  FSEL R8, R5, RZ, !P0 ;  /* 0x000000ff05087208 */ /* 0x000fe40004000000 */
[----:B------:R-:W-:Y:S01]  /*02c0*/  SEL R10, R10, RZ, !P0 ;  /* 0x000000ff0a0a7207 */ /* 0x000fe20004000000 */
[----:B------:R-:W2:Y:S01]  /*02d0*/  SHFL.BFLY PT, R20, R27, 0x10, 0x1f ;  /* 0x0e001f001b147f89 */ /* 0x000ea200000e0000 */
[----:B----4-:R-:W-:-:S02]  /*02e0*/  SEL R12, R12, RZ, !P0 ;  /* 0x000000ff0c0c7207 */ /* 0x010fc40004000000 */
[----:B------:R-:W-:Y:S01]  /*02f0*/  SEL R13, R13, RZ, !P0 ;  /* 0x000000ff0d0d7207 */ /* 0x000fe20004000000 */
[----:B------:R-:W3:Y:S01]  /*0300*/  SHFL.BFLY PT, R21, R8, 0x10, 0x1f ;  /* 0x0e001f0008157f89 */ /* 0x000ee200000e0000 */
[----:B------:R-:W-:Y:S02]  /*0310*/  FSEL R10, R10, RZ, !P0 ;  /* 0x000000ff0a0a7208 */ /* 0x000fe40004000000 */
[----:B------:R-:W-:Y:S02]  /*0320*/  SEL R11, R11, RZ, !P0 ;  /* 0x000000ff0b0b7207 */ /* 0x000fe40004000000 */
[----:B------:R-:W-:Y:S01]  /*0330*/  SEL R15, R15, RZ, !P0 ;  /* 0x000000ff0f0f7207 */ /* 0x000fe20004000000 */
[----:B------:R-:W-:Y:S03]  /*0340*/  SHFL.BFLY PT, R29, R10, 0x10, 0x1f ;  /* 0x0e001f000a1d7f89 */ /* 0x000fe600000e0000 */
[----:B------:R-:W-:Y:S01]  /*0350*/  FSEL R15, R15, RZ, !P0 ;  /* 0x000000ff0f0f7208 */ /* 0x000fe20004000000 */
[----:B-1----:R-:W-:-:S04]  /*0360*/  FADD R19, R25, R4 ;  /* 0x0000000419137221 */ /* 0x002fc80000000000 */
[C---:B------:R-:W-:Y:S01]  /*0370*/  FMUL R24, R19.reuse, 0.25 ;  /* 0x3e80000013187820 */ /* 0x040fe20000400000 */
[C---:B------:R-:W-:Y:S02]  /*0380*/  FSETP.GEU.AND P2, PT, |R19|.reuse, 1.175494350822287508e-38, PT ;  /* 0x008000001300780b */ /* 0x040fe40003f4e200 */
[----:B------:R-:W-:Y:S01]  /*0390*/  FSETP.GT.AND P1, PT, |R19|, 8.50705917302346158658e+37, PT ;  /* 0x7e8000001300780b */ /* 0x000fe20003f24200 */
[----:B--2---:R-:W-:-:S03]  /*03a0*/  FADD R20, -R27, R20 ;  /* 0x000000141b147221 */ /* 0x004fc60000000100 */
[----:B------:R-:W-:Y:S02]  /*03b0*/  FSEL R22, R24, R19, P1 ;  /* 0x0000001318167208 */ /* 0x000fe40000800000 */
[----:B------:R-:W-:Y:S01]  /*03c0*/  FSEL R24, R12, RZ, !P0 ;  /* 0x000000ff0c187208 */ /* 0x000fe20004000000 */
[----:B------:R-:W-:-:S04]  /*03d0*/  FMUL R12, R20, R20 ;  /* 0x00000014140c7220 */ /* 0x000fc80000400000 */
[----:B------:R-:W-:Y:S01]  /*03e0*/  @!P2 FMUL R22, R22, 16777216 ;  /* 0x4b8000001616a820 */ /* 0x000fe20000400000 */
[----:B------:R-:W1:Y:S01]  /*03f0*/  SHFL.BFLY PT, R23, R24, 0x10, 0x1f ;  /* 0x0e001f0018177f89 */ /* 0x000e6200000e0000 */
[----:B------:R-:W-:Y:S01]  /*0400*/  @P1 FMUL R4, R4, 0.25 ;  /* 0x3e80000004041820 */ /* 0x000fe20000400000 */
[----:B------:R-:W-:Y:S01]  /*0410*/  FSETP.NEU.AND P1, PT, R19, RZ, PT ;  /* 0x000000ff1300720b */ /* 0x000fe20003f2d000 */
[----:B------:R2:W4:Y:S01]  /*0420*/  MUFU.RCP R5, R22 ;  /* 0x0000001600057308 */ /* 0x0005220000001000 */
[----:B------:R-:W-:Y:S01]  /*0430*/  FMUL R25, R25, R12 ;  /* 0x0000000c19197220 */ /* 0x000fe20000400000 */
[----:B------:R-:W-:Y:S01]  /*0440*/  @!P2 FMUL R4, R4, 16777216 ;  /* 0x4b8000000404a820 */ /* 0x000fe20000400000 */
[----:B--2---:R-:W-:-:S03]  /*0450*/  FSEL R22, R9, RZ, !P0 ;  /* 0x000000ff09167208 */ /* 0x004fc60004000000 */
[----:B----4-:R-:W-:Y:S01]  /*0460*/  FMUL R4, R5, R4 ;  /* 0x0000000405047220 */ /* 0x010fe20000400000 */
[----:B---3--:R-:W-:-:S04]  /*0470*/  FADD R5, R8, R21 ;  /* 0x0000001508057221 */ /* 0x008fc80000000000 */
[----:B------:R-:W-:Y:S01]  /*0480*/  FSEL R4, R4, RZ, P1 ;  /* 0x000000ff04047208 */ /* 0x000fe20000800000 */
[C---:B------:R-:W-:Y:S01]  /*0490*/  FMUL R12, R5.reuse, 0.25 ;  /* 0x3e800000050c7820 */ /* 0x040fe20000400000 */
[C---:B------:R-:W-:Y:S01]  /*04a0*/  FSETP.GEU.AND P2, PT, |R5|.reuse, 1.175494350822287508e-38, PT ;  /* 0x008000000500780b */ /* 0x040fe20003f4e200 */
[----:B-1----:R-:W-:Y:S01]  /*04b0*/  FADD R9, R24, R23 ;  /* 0x0000001718097221 */ /* 0x002fe20000000000 */
[----:B------:R-:W-:Y:S01]  /*04c0*/  FSETP.GT.AND P1, PT, |R5|, 8.50705917302346158658e+37, PT ;  /* 0x7e8000000500780b */ /* 0x000fe20003f24200 */
[----:B------:R-:W1:Y:S01]  /*04d0*/  SHFL.BFLY PT, R24, R19, 0x8, 0x1f ;  /* 0x0d001f0013187f89 */ /* 0x000e6200000e0000 */
[----:B------:R-:W-:Y:S01]  /*04e0*/  FFMA R20, R20, R4, R27 ;  /* 0x0000000414147223 */ /* 0x000fe2000000001b */
[----:B------:R-:W-:Y:S01]  /*04f0*/  FFMA R9, R4, R25, R9 ;  /* 0x0000001904097223 */ /* 0x000fe20000000009 */
[----:B------:R-:W-:Y:S01]  /*0500*/  FSEL R28, R12, R5, P1 ;  /* 0x000000050c1c7208 */ /* 0x000fe20000800000 */
[----:B------:R-:W2:Y:S01]  /*0510*/  SHFL.BFLY PT, R27, R22, 0x10, 0x1f ;  /* 0x0e001f00161b7f89 */ /* 0x000ea200000e0000 */
[----:B------:R-:W-:-:S03]  /*0520*/  FSEL R12, R13, RZ, !P0 ;  /* 0x000000ff0d0c7208 */ /* 0x000fc60004000000 */
[----:B------:R-:W-:Y:S02]  /*0530*/  SHFL.BFLY PT, R26, R5, 0x8, 0x1f ;  /* 0x0d001f00051a7f89 */ /* 0x000fe400000e0000 */
[----:B------:R-:W-:Y:S02]  /*0540*/  @!P2 FMUL R28, R28, 16777216 ;  /* 0x4b8000001c1ca820 */ /* 0x000fe40000400000 */
[----:B------:R-:W3:Y:S01]  /*0550*/  SHFL.BFLY PT, R13, R12, 0x10, 0x1f ;  /* 0x0e001f000c0d7f89 */ /* 0x000ee200000e0000 */
[----:B------:R-:W-:Y:S01]  /*0560*/  @P1 FMUL R21, R21, 0.25 ;  /* 0x3e80000015151820 */ /* 0x000fe20000400000 */
[----:B------:R-:W-:Y:S02]  /*0570*/  FSETP.NEU.AND P1, PT, R5, RZ, PT ;  /* 0x000000ff0500720b */ /* 0x000fe40003f2d000 */
[----:B------:R-:W4:Y:S01]  /*0580*/  MUFU.RCP R28, R28 ;  /* 0x0000001c001c7308 */ /* 0x000f220000001000 */
[----:B------:R-:W-:Y:S01]  /*0590*/  @!P2 FMUL R21, R21, 16777216 ;  /* 0x4b8000001515a820 */ /* 0x000fe20000400000 */
[----:B-1----:R-:W-:Y:S01]  /*05a0*/  FADD R4, R19, R24 ;  /* 0x0000001813047221 */ /* 0x002fe20000000000 */
[----:B--2---:R-:W-:-:S04]  /*05b0*/  FADD R27, -R22, R27 ;  /* 0x0000001b161b7221 */ /* 0x004fc80000000100 */
[----:B------:R-:W-:Y:S01]  /*05c0*/  FSETP.GEU.AND P3, PT, |R4|, 1.175494350822287508e-38, PT ;  /* 0x008000000400780b */ /* 0x000fe20003f6e200 */
[----:B----4-:R-:W-:Y:S01]  /*05d0*/  FMUL R21, R28, R21 ;  /* 0x000000151c157220 */ /* 0x010fe20000400000 */
[----:B------:R-:W-:Y:S01]  /*05e0*/  FMUL R23, R27, R27 ;  /* 0x0000001b1b177220 */ /* 0x000fe20000400000 */
[----:B------:R-:W1:Y:S01]  /*05f0*/  SHFL.BFLY PT, R28, R9, 0x8, 0x1f ;  /* 0x0d001f00091c7f89 */ /* 0x000e6200000e0000 */
[----:B---3--:R-:W-:Y:S02]  /*0600*/  FADD R12, R12, R13 ;  /* 0x0000000d0c0c7221 */ /* 0x008fe40000000000 */
[----:B------:R-:W-:Y:S01]  /*0610*/  FSEL R21, R21, RZ, P1 ;  /* 0x000000ff15157208 */ /* 0x000fe20000800000 */
[C---:B------:R-:W-:Y:S01]  /*0620*/  FMUL R13, R4.reuse, 0.25 ;  /* 0x3e800000040d7820 */ /* 0x040fe20000400000 */
[----:B------:R-:W-:Y:S01]  /*0630*/  FSETP.GT.AND P1, PT, |R4|, 8.50705917302346158658e+37, PT ;  /* 0x7e8000000400780b */ /* 0x000fe20003f24200 */
[----:B------:R-:W-:Y:S01]  /*0640*/  FMUL R23, R8, R23 ;  /* 0x0000001708177220 */ /* 0x000fe20000400000 */
[----:B------:R-:W-:Y:S01]  /*0650*/  FADD R8, R5, R26 ;  /* 0x0000001a05087221 */ /* 0x000fe20000000000 */
[----:B------:R-:W-:Y:S01]  /*0660*/  FFMA R22, R27, R21, R22 ;  /* 0x000000151b167223 */ /* 0x000fe20000000016 */
[----:B------:R-:W-:Y:S01]  /*0670*/  FSEL R13, R13, R4, P1 ;  /* 0x000000040d0d7208 */ /* 0x000fe20000800000 */
[----:B------:R-:W-:Y:S01]  /*0680*/  FFMA R12, R21, R23, R12 ;  /* 0x00000017150c7223 */ /* 0x000fe2000000000c */
[C---:B------:R-:W-:Y:S01]  /*0690*/  FMUL R21, R8.reuse, 0.25 ;  /* 0x3e80000008157820 */ /* 0x040fe20000400000 */
[C---:B------:R-:W-:Y:S01]  /*06a0*/  FSETP.GEU.AND P4, PT, |R8|.reuse, 1.175494350822287508e-38, PT ;  /* 0x008000000800780b */ /* 0x040fe20003f8e200 */
[----:B------:R-:W2:Y:S01]  /*06b0*/  SHFL.BFLY PT, R23, R22, 0x8, 0x1f ;  /* 0x0d001f0016177f89 */ /* 0x000ea200000e0000 */
[----:B------:R-:W-:Y:S01]  /*06c0*/  @!P3 FMUL R13, R13, 16777216 ;  /* 0x4b8000000d0db820 */ /* 0x000fe20000400000 */
[----:B------:R-:W-:-:S03]  /*06d0*/  FSETP.GT.AND P2, PT, |R8|, 8.50705917302346158658e+37, PT ;  /* 0x7e8000000800780b */ /* 0x000fc60003f44200 */
[----:B------:R-:W-:Y:S01]  /*06e0*/  @P1 FMUL R24, R24, 0.25 ;  /* 0x3e80000018181820 */ /* 0x000fe20000400000 */
[----:B------:R-:W-:Y:S01]  /*06f0*/  FSEL R27, R21, R8, P2 ;  /* 0x00000008151b7208 */ /* 0x000fe20001000000 */
[----:B------:R-:W3:Y:S01]  /*0700*/  MUFU.RCP R13, R13 ;  /* 0x0000000d000d7308 */ /* 0x000ee20000001000 */
[----:B------:R-:W4:Y:S01]  /*0710*/  SHFL.BFLY PT, R21, R20, 0x8, 0x1f ;  /* 0x0d001f0014157f89 */ /* 0x000f2200000e0000 */
[----:B------:R-:W-:Y:S01]  /*0720*/  @!P3 FMUL R24, R24, 16777216 ;  /* 0x4b8000001818b820 */ /* 0x000fe20000400000 */
[----:B------:R-:W-:Y:S01]  /*0730*/  FSETP.NEU.AND P1, PT, R4, RZ, PT ;  /* 0x000000ff0400720b */ /* 0x000fe20003f2d000 */
[----:B-1----:R-:W-:Y:S01]  /*0740*/  FADD R28, R9, R28 ;  /* 0x0000001c091c7221 */ /* 0x002fe20000000000 */
[----:B------:R-:W-:-:S03]  /*0750*/  @!P4 FMUL R27, R27, 16777216 ;  /* 0x4b8000001b1bc820 */ /* 0x000fc60000400000 */
[----:B------:R-:W-:Y:S01]  /*0760*/  @P2 FMUL R26, R26, 0.25 ;  /* 0x3e8000001a1a2820 */ /* 0x000fe20000400000 */
[----:B------:R2:W1:Y:S03]  /*0770*/  MUFU.RCP R25, R27 ;  /* 0x0000001b00197308 */ /* 0x0004660000001000 */
[----:B------:R-:W-:Y:S01]  /*0780*/  @!P4 FMUL R26, R26, 16777216 ;  /* 0x4b8000001a1ac820 */ /* 0x000fe20000400000 */
[----:B---3--:R-:W-:Y:S01]  /*0790*/  FMUL R24, R13, R24 ;  /* 0x000000180d187220 */ /* 0x008fe20000400000 */
[----:B------:R-:W-:Y:S01]  /*07a0*/  FSEL R13, R6, RZ, !P0 ;  /* 0x000000ff060d7208 */ /* 0x000fe20004000000 */
[----:B--2---:R-:W-:Y:S02]  /*07b0*/  FADD R27, -R22, R23 ;  /* 0x00000017161b7221 */ /* 0x004fe40000000100 */
[----:B------:R-:W-:Y:S01]  /*07c0*/  SHFL.BFLY PT, R23, R12, 0x8, 0x1f ;  /* 0x0d001f000c177f89 */ /* 0x000fe200000e0000 */
[----:B------:R-:W-:-:S02]  /*07d0*/  FSEL R9, R24, RZ, P1 ;  /* 0x000000ff18097208 */ /* 0x000fc40000800000 */
[----:B------:R-:W-:Y:S01]  /*07e0*/  FSETP.NEU.AND P1, PT, R8, RZ, PT ;  /* 0x000000ff0800720b */ /* 0x000fe20003f2d000 */
[----:B------:R-:W2:Y:S01]  /*07f0*/  SHFL.BFLY PT, R6, R13, 0x10, 0x1f ;  /* 0x0e001f000d067f89 */ /* 0x000ea200000e0000 */
[----:B----4-:R-:W-:Y:S01]  /*0800*/  FADD R21, -R20, R21 ;  /* 0x0000001514157221 */ /* 0x010fe20000000100 */
[----:B-1----:R-:W-:-:S03]  /*0810*/  FMUL R25, R25, R26 ;  /* 0x0000001a19197220 */ /* 0x002fc60000400000 */
[C---:B------:R-:W-:Y:S01]  /*0820*/  FMUL R26, R21.reuse, R21 ;  /* 0x00000015151a7220 */ /* 0x040fe20000400000 */
[----:B------:R-:W-:Y:S01]  /*0830*/  FFMA R20, R21, R9, R20 ;  /* 0x0000000915147223 */ /* 0x000fe20000000014 */
[----:B------:R-:W-:Y:S02]  /*0840*/  FSEL R25, R25, RZ, P1 ;  /* 0x000000ff19197208 */ /* 0x000fe40000800000 */
[----:B------:R-:W-:-:S04]  /*0850*/  FMUL R26, R19, R26 ;  /* 0x0000001a131a7220 */ /* 0x000fc80000400000 */
[----:B------:R-:W-:Y:S01]  /*0860*/  FFMA R21, R9, R26, R28 ;  /* 0x0000001a09157223 */ /* 0x000fe2000000001c */
[C---:B------:R-:W-:Y:S01]  /*0870*/  FFMA R9, R27.reuse, R25, R22 ;  /* 0x000000191b097223 */ /* 0x040fe20000000016 */
[----:B------:R-:W-:-:S04]  /*0880*/  FMUL R22, R27, R27 ;  /* 0x0000001b1b167220 */ /* 0x000fc80000400000 */
[----:B------:R-:W-:Y:S02]  /*0890*/  FMUL R22, R5, R22 ;  /* 0x0000001605167220 */ /* 0x000fe40000400000 */
[----:B------:R-:W1:Y:S01]  /*08a0*/  SHFL.BFLY PT, R5, R4, 0x4, 0x1f ;  /* 0x0c801f0004057f89 */ /* 0x000e6200000e0000 */
[----:B--2---:R-:W-:-:S04]  /*08b0*/  FADD R19, R13, R6 ;  /* 0x000000060d137221 */ /* 0x004fc80000000000 */
[C---:B------:R-:W-:Y:S01]  /*08c0*/  FMUL R24, R19.reuse, 0.25 ;  /* 0x3e80000013187820 */ /* 0x040fe20000400000 */
[C---:B------:R-:W-:Y:S02]  /*08d0*/  FSETP.GEU.AND P2, PT, |R19|.reuse, 1.175494350822287508e-38, PT ;  /* 0x008000001300780b */ /* 0x040fe40003f4e200 */
[C---:B------:R-:W-:Y:S02]  /*08e0*/  FSETP.GT.AND P1, PT, |R19|.reuse, 8.50705917302346158658e+37, PT ;  /* 0x7e8000001300780b */ /* 0x040fe40003f24200 */
[----:B------:R-:W-:Y:S02]  /*08f0*/  FSETP.NEU.AND P3, PT, R19, RZ, PT ;  /* 0x000000ff1300720b */ /* 0x000fe40003f6d000 */
[----:B------:R-:W-:Y:S02]  /*0900*/  FSEL R27, R24, R19, P1 ;  /* 0x00000013181b7208 */ /* 0x000fe40000800000 */
[----:B------:R-:W-:Y:S01]  /*0910*/  SEL R24, R14, RZ, !P0 ;  /* 0x000000ff0e187207 */ /* 0x000fe20004000000 */
[----:B------:R-:W-:-:S02]  /*0920*/  FADD R14, R12, R23 ;  /* 0x000000170c0e7221 */ /* 0x000fc40000000000 */
[----:B------:R-:W-:Y:S01]  /*0930*/  SHFL.BFLY PT, R12, R19, 0x8, 0x1f ;  /* 0x0d001f00130c7f89 */ /* 0x000fe200000e0000 */
[----:B------:R-:W-:Y:S01]  /*0940*/  FSEL R23, R24, RZ, !P0 ;  /* 0x000000ff18177208 */ /* 0x000fe20004000000 */
[----:B------:R-:W-:Y:S01]  /*0950*/  @!P2 FMUL R27, R27, 16777216 ;  /* 0x4b8000001b1ba820 */ /* 0x000fe20000400000 */
[----:B------:R-:W-:Y:S01]  /*0960*/  FFMA R14, R25, R22, R14 ;  /* 0x00000016190e7223 */ /* 0x000fe2000000000e */
[----:B------:R-:W-:Y:S01]  /*0970*/  @P1 FMUL R6, R6, 0.25 ;  /* 0x3e80000006061820 */ /* 0x000fe20000400000 */
[----:B------:R-:W-:Y:S01]  /*0980*/  FADD R25, -R10, R29 ;  /* 0x0000001d0a197221 */ /* 0x000fe20000000100 */
[----:B------:R-:W2:Y:S02]  /*0990*/  SHFL.BFLY PT, R24, R23, 0x10, 0x1f ;  /* 0x0e001f0017187f89 */ /* 0x000ea400000e0000 */
[----:B------:R-:W3:Y:S01]  /*09a0*/  MUFU.RCP R27, R27 ;  /* 0x0000001b001b7308 */ /* 0x000ee20000001000 */
[----:B------:R-:W-:Y:S01]  /*09b0*/  @!P2 FMUL R6, R6, 16777216 ;  /* 0x4b8000000606a820 */ /* 0x000fe20000400000 */
[----:B------:R-:W-:-:S04]  /*09c0*/  FMUL R26, R25, R25 ;  /* 0x00000019191a7220 */ /* 0x000fc80000400000 */
[----:B------:R-:W-:Y:S01]  /*09d0*/  FMUL R26, R13, R26 ;  /* 0x0000001a0d1a7220 */ /* 0x000fe20000400000 */
[----:B---3--:R-:W-:Y:S01]  /*09e0*/  FMUL R22, R27, R6 ;  /* 0x000000061b167220 */ /* 0x008fe20000400000 */
[----:B-1----:R-:W-:-:S04]  /*09f0*/  FADD R6, R4, R5 ;  /* 0x0000000504067221 */ /* 0x002fc80000000000 */
[----:B------:R-:W-:Y:S01]  /*0a00*/  FSEL R13, R22, RZ, P3 ;  /* 0x000000ff160d7208 */ /* 0x000fe20001800000 */
[C---:B------:R-:W-:Y:S01]  /*0a10*/  FMUL R27, R6.reuse, 0.25 ;  /* 0x3e800000061b7820 */ /* 0x040fe20000400000 */
[C---:B------:R-:W-:Y:S01]  /*0a20*/  FSETP.GT.AND P1, PT, |R6|.reuse, 8.50705917302346158658e+37, PT ;  /* 0x7e8000000600780b */ /* 0x040fe20003f24200 */
[----:B--2---:R-:W-:Y:S01]  /*0a30*/  FADD R24, R23, R24 ;  /* 0x0000001817187221 */ /* 0x004fe20000000000 */
[----:B------:R-:W-:Y:S01]  /*0a40*/  FSETP.GEU.AND P2, PT, |R6|, 1.175494350822287508e-38, PT ;  /* 0x008000000600780b */ /* 0x000fe20003f4e200 */
[----:B------:R-:W-:Y:S01]  /*0a50*/  FFMA R22, R25, R13, R10 ;  /* 0x0000000d19167223 */ /* 0x000fe2000000000a */
[----:B------:R-:W-:Y:S01]  /*0a60*/  FSEL R28, R27, R6, P1 ;  /* 0x000000061b1c7208 */ /* 0x000fe20000800000 */
[----:B------:R-:W1:Y:S01]  /*0a70*/  SHFL.BFLY PT, R10, R21, 0x4, 0x1f ;  /* 0x0c801f00150a7f89 */ /* 0x000e6200000e0000 */
[----:B------:R-:W-:Y:S01]  /*0a80*/  FFMA R23, R13, R26, R24 ;  /* 0x0000001a0d177223 */ /* 0x000fe20000000018 */
[----:B------:R-:W-:Y:S02]  /*0a90*/  FADD R13, R19, R12 ;  /* 0x0000000c130d7221 */ /* 0x000fe40000000000 */
[----:B------:R-:W2:Y:S02]  /*0aa0*/  SHFL.BFLY PT, R27, R20, 0x4, 0x1f ;  /* 0x0c801f00141b7f89 */ /* 0x000ea400000e0000 */
[----:B------:R-:W-:-:S02]  /*0ab0*/  FMUL R24, R13, 0.25 ;  /* 0x3e8000000d187820 */ /* 0x000fc40000400000 */
[----:B------:R-:W-:Y:S01]  /*0ac0*/  @P1 FMUL R5, R5, 0.25 ;  /* 0x3e80000005051820 */ /* 0x000fe20000400000 */
[----:B------:R-:W-:Y:S01]  /*0ad0*/  FSETP.GT.AND P1, PT, |R13|, 8.50705917302346158658e+37, PT ;  /* 0x7e8000000d00780b */ /* 0x000fe20003f24200 */
[----:B------:R-:W-:Y:S01]  /*0ae0*/  @!P2 FMUL R28, R28, 16777216 ;  /* 0x4b8000001c1ca820 */ /* 0x000fe20000400000 */
[----:B------:R-:W3:Y:S01]  /*0af0*/  SHFL.BFLY PT, R25, R22, 0x8, 0x1f ;  /* 0x0d001f0016197f89 */ /* 0x000ee200000e0000 */
[----:B------:R-:W-:Y:S01]  /*0b00*/  @!P2 FMUL R5, R5, 16777216 ;  /* 0x4b8000000505a820 */ /* 0x000fe20000400000 */
[----:B------:R-:W-:Y:S02]  /*0b10*/  FSETP.GEU.AND P2, PT, |R13|, 1.175494350822287508e-38, PT ;  /* 0x008000000d00780b */ /* 0x000fe40003f4e200 */
[----:B------:R-:W-:Y:S01]  /*0b20*/  FSEL R24, R24, R13, P1 ;  /* 0x0000000d18187208 */ /* 0x000fe20000800000 */
[----:B------:R-:W4:Y:S06]  /*0b30*/  MUFU.RCP R28, R28 ;  /* 0x0000001c001c7308 */ /* 0x000f2c0000001000 */
[----:B------:R-:W-:Y:S01]  /*0b40*/  @P1 FMUL R12, R12, 0.25 ;  /* 0x3e8000000c0c1820 */ /* 0x000fe20000400000 */
[----:B------:R-:W-:Y:S01]  /*0b50*/  FSETP.NEU.AND P1, PT, R6, RZ, PT ;  /* 0x000000ff0600720b */ /* 0x000fe20003f2d000 */
[----:B-1----:R-:W-:-:S02]  /*0b60*/  FADD R10, R21, R10 ;  /* 0x0000000a150a7221 */ /* 0x002fc40000000000 */
[----:B------:R-:W1:Y:S01]  /*0b70*/  SHFL.BFLY PT, R21, R8, 0x4, 0x1f ;  /* 0x0c801f0008157f89 */ /* 0x000e6200000e0000 */
[----:B------:R-:W-:Y:S01]  /*0b80*/  @!P2 FMUL R24, R24, 16777216 ;  /* 0x4b8000001818a820 */ /* 0x000fe20000400000 */
[----:B--2---:R-:W-:Y:S01]  /*0b90*/  FADD R27, -R20, R27 ;  /* 0x0000001b141b7221 */ /* 0x004fe20000000100 */
[----:B------:R-:W-:Y:S01]  /*0ba0*/  @!P2 FMUL R12, R12, 16777216 ;  /* 0x4b8000000c0ca820 */ /* 0x000fe20000400000 */
[----:B----4-:R-:W-:Y:S02]  /*0bb0*/  FMUL R5, R28, R5 ;  /* 0x000000051c057220 */ /* 0x010fe40000400000 */
[----:B------:R-:W-:Y:S01]  /*0bc0*/  FMUL R29, R27, R27 ;  /* 0x0000001b1b1d7220 */ /* 0x000fe20000400000 */
[----:B------:R-:W2:Y:S01]  /*0bd0*/  MUFU.RCP R24, R24 ;  /* 0x0000001800187308 */ /* 0x000ea20000001000 */
[----:B---3--:R-:W-:Y:S01]  /*0be0*/  FADD R25, -R22, R25 ;  /* 0x0000001916197221 */ /* 0x008fe20000000100 */
[----:B------:R-:W-:Y:S01]  /*0bf0*/  FSEL R5, R5, RZ, P1 ;  /* 0x000000ff05057208 */ /* 0x000fe20000800000 */
[----:B------:R-:W-:Y:S01]  /*0c00*/  FMUL R29, R4, R29 ;  /* 0x0000001d041d7220 */ /* 0x000fe20000400000 */
[----:B------:R-:W-:Y:S01]  /*0c10*/  FSETP.NEU.AND P1, PT, R13, RZ, PT ;  /* 0x000000ff0d00720b */ /* 0x000fe20003f2d000 */
[----:B------:R-:W3:Y:S02]  /*0c20*/  SHFL.BFLY PT, R4, R23, 0x8, 0x1f ;  /* 0x0d001f0017047f89 */ /* 0x000ee400000e0000 */
[----:B------:R-:W-:Y:S01]  /*0c30*/  FFMA R10, R5, R29, R10 ;  /* 0x0000001d050a7223 */ /* 0x000fe2000000000a */
[----:B--2---:R-:W-:Y:S01]  /*0c40*/  FMUL R26, R24, R12 ;  /* 0x0000000c181a7220 */ /* 0x004fe20000400000 */
[----:B------:R-:W-:Y:S01]  /*0c50*/  FFMA R12, R27, R5, R20 ;  /* 0x000000051b0c7223 */ /* 0x000fe20000000014 */
[----:B-1----:R-:W-:-:S03]  /*0c60*/  FADD R5, R8, R21 ;  /* 0x0000001508057221 */ /* 0x002fc60000000000 */
[----:B------:R-:W-:Y:S01]  /*0c70*/  FSEL R27, R26, RZ, P1 ;  /* 0x000000ff1a1b7208 */ /* 0x000fe20000800000 */
[C---:B------:R-:W-:Y:S01]  /*0c80*/  FMUL R24, R5.reuse, 0.25 ;  /* 0x3e80000005187820 */ /* 0x040fe20000400000 */
[C---:B------:R-:W-:Y:S01]  /*0c90*/  FSETP.GEU.AND P2, PT, |R5|.reuse, 1.175494350822287508e-38, PT ;  /* 0x008000000500780b */ /* 0x040fe20003f4e200 */
[----:B------:R-:W1:Y:S01]  /*0ca0*/  SHFL.BFLY PT, R26, R9, 0x4, 0x1f ;  /* 0x0c801f00091a7f89 */ /* 0x000e6200000e0000 */
[----:B------:R-:W-:Y:S01]  /*0cb0*/  FSETP.GT.AND P1, PT, |R5|, 8.50705917302346158658e+37, PT ;  /* 0x7e8000000500780b */ /* 0x000fe20003f24200 */
[C---:B------:R-:W-:Y:S01]  /*0cc0*/  FFMA R20, R25.reuse, R27, R22 ;  /* 0x0000001b19147223 */ /* 0x040fe20000000016 */
[----:B------:R-:W-:Y:S02]  /*0cd0*/  FMUL R22, R25, R25 ;  /* 0x0000001919167220 */ /* 0x000fe40000400000 */
[----:B------:R-:W-:Y:S01]  /*0ce0*/  FSEL R28, R24, R5, P1 ;  /* 0x00000005181c7208 */ /* 0x000fe20000800000 */
[----:B------:R-:W2:Y:S01]  /*0cf0*/  SHFL.BFLY PT, R25, R14, 0x4, 0x1f ;  /* 0x0c801f000e197f89 */ /* 0x000ea200000e0000 */
[----:B------:R-:W-:Y:S01]  /*0d00*/  FMUL R22, R19, R22 ;  /* 0x0000001613167220 */ /* 0x000fe20000400000 */
[----:B---3--:R-:W-:-:S02]  /*0d10*/  FADD R4, R23, R4 ;  /* 0x0000000417047221 */ /* 0x008fc40000000000 */
[----:B------:R-:W3:Y:S02]  /*0d20*/  SHFL.BFLY PT, R24, R13, 0x4, 0x1f ;  /* 0x0c801f000d187f89 */ /* 0x000ee400000e0000 */
[----:B------:R-:W-:Y:S01]  /*0d30*/  @!P2 FMUL R28, R28, 16777216 ;  /* 0x4b8000001c1ca820 */ /* 0x000fe20000400000 */
[----:B------:R-:W-:Y:S01]  /*0d40*/  FFMA R19, R27, R22, R4 ;  /* 0x000000161b137223 */ /* 0x000fe20000000004 */
[----:B------:R-:W-:Y:S01]  /*0d50*/  @P1 FMUL R21, R21, 0.25 ;  /* 0x3e80000015151820 */ /* 0x000fe20000400000 */
[----:B------:R-:W-:Y:S01]  /*0d60*/  SEL R22, R7, RZ, !P0 ;  /* 0x000000ff07167207 */ /* 0x000fe20004000000 */
[----:B------:R-:W4:Y:S02]  /*0d70*/  SHFL.BFLY PT, R27, R20, 0x4, 0x1f ;  /* 0x0c801f00141b7f89 */ /* 0x000f2400000e0000 */
[----:B------:R-:W5:Y:S01]  /*0d80*/  MUFU.RCP R28, R28 ;  /* 0x0000001c001c7308 */ /* 0x000f620000001000 */
[----:B------:R-:W-:Y:S01]  /*0d90*/  @!P2 FMUL R21, R21, 16777216 ;  /* 0x4b8000001515a820 */ /* 0x000fe20000400000 */
[----:B------:R-:W-:-:S02]  /*0da0*/  FSEL R22, R22, RZ, !P0 ;  /* 0x000000ff16167208 */ /* 0x000fc40004000000 */
[----:B------:R-:W-:Y:S01]  /*0db0*/  FSETP.NEU.AND P2, PT, R5, RZ, PT ;  /* 0x000000ff0500720b */ /* 0x000fe20003f4d000 */
[----:B-1----:R-:W-:Y:S01]  /*0dc0*/  FADD R26, -R9, R26 ;  /* 0x0000001a091a7221 */ /* 0x002fe20000000100 */
[----:B--2---:R-:W-:Y:S01]  /*0dd0*/  FADD R14, R14, R25 ;  /* 0x000000190e0e7221 */ /* 0x004fe20000000000 */
[----:B-----5:R-:W-:Y:S01]  /*0de0*/  FMUL R23, R28, R21 ;  /* 0x000000151c177220 */ /* 0x020fe20000400000 */
[----:B---3--:R-:W-:Y:S01]  /*0df0*/  FADD R4, R13, R24 ;  /* 0x000000180d047221 */ /* 0x008fe20000000000 */
[----:B------:R-:W-:-:S03]  /*0e00*/  FMUL R21, R26, R26 ;  /* 0x0000001a1a157220 */ /* 0x000fc60000400000 */
[----:B------:R-:W-:Y:S01]  /*0e10*/  FSEL R23, R23, RZ, P2 ;  /* 0x000000ff17177208 */ /* 0x000fe20001000000 */
[----:B------:R-:W-:Y:S01]  /*0e20*/  FMUL R7, R8, R21 ;  /* 0x0000001508077220 */ /* 0x000fe20000400000 */
[C---:B------:R-:W-:Y:S01]  /*0e30*/  FSETP.GEU.AND P3, PT, |R4|.reuse, 1.175494350822287508e-38, PT ;  /* 0x008000000400780b */ /* 0x040fe20003f6e200 */
[C---:B------:R-:W-:Y:S01]  /*0e40*/  FMUL R21, R4.reuse, 0.25 ;  /* 0x3e80000004157820 */ /* 0x040fe20000400000 */
[----:B------:R-:W-:Y:S01]  /*0e50*/  FSETP.GT.AND P1, PT, |R4|, 8.50705917302346158658e+37, PT ;  /* 0x7e8000000400780b */ /* 0x000fe20003f24200 */
[----:B------:R-:W-:Y:S01]  /*0e60*/  SHFL.BFLY PT, R8, R19, 0x4, 0x1f ;  /* 0x0c801f0013087f89 */ /* 0x000fe200000e0000 */
[----:B------:R-:W-:Y:S01]  /*0e70*/  FFMA R9, R26, R23, R9 ;  /* 0x000000171a097223 */ /* 0x000fe20000000009 */
[----:B------:R-:W-:Y:S01]  /*0e80*/  FFMA R7, R23, R7, R14 ;  /* 0x0000000717077223 */ /* 0x000fe2000000000e */
[----:B------:R-:W-:Y:S01]  /*0e90*/  FSEL R25, R21, R4, P1 ;  /* 0x0000000415197208 */ /* 0x000fe20000800000 */
[----:B------:R-:W-:Y:S01]  /*0ea0*/  SHFL.BFLY PT, R23, R6, 0x2, 0x1f ;  /* 0x0c401f0006177f89 */ /* 0x000fe200000e0000 */
[----:B----4-:R-:W-:Y:S01]  /*0eb0*/  FADD R27, -R20, R27 ;  /* 0x0000001b141b7221 */ /* 0x010fe20000000100 */
[----:B------:R-:W-:-:S02]  /*0ec0*/  FSETP.NEU.AND P2, PT, R4, RZ, PT ;  /* 0x000000ff0400720b */ /* 0x000fc40003f4d000 */
[----:B------:R-:W1:Y:S02]  /*0ed0*/  SHFL.BFLY PT, R21, R22, 0x10, 0x1f ;  /* 0x0e001f0016157f89 */ /* 0x000e6400000e0000 */
[----:B------:R-:W-:Y:S02]  /*0ee0*/  @!P3 FMUL R25, R25, 16777216 ;  /* 0x4b8000001919b820 */ /* 0x000fe40000400000 */
[----:B------:R-:W-:-:S04]  /*0ef0*/  @P1 FMUL R24, R24, 0.25 ;  /* 0x3e80000018181820 */ /* 0x000fc80000400000 */
[----:B------:R-:W2:Y:S01]  /*0f00*/  MUFU.RCP R25, R25 ;  /* 0x0000001900197308 */ /* 0x000ea20000001000 */
[----:B------:R-:W-:-:S04]  /*0f10*/  @!P3 FMUL R24, R24, 16777216 ;  /* 0x4b8000001818b820 */ /* 0x000fc80000400000 */
[----:B--2---:R-:W-:Y:S01]  /*0f20*/  FMUL R28, R25, R24 ;  /* 0x00000018191c7220 */ /* 0x004fe20000400000 */
[----:B-1----:R-:W-:Y:S01]  /*0f30*/  FADD R14, R22, R21 ;  /* 0x00000015160e7221 */ /* 0x002fe20000000000 */
[----:B------:R-:W-:-:S03]  /*0f40*/  FMUL R24, R27, R27 ;  /* 0x0000001b1b187220 */ /* 0x000fc60000400000 */
[----:B------:R-:W-:Y:S01]  /*0f50*/  FSEL R28, R28, RZ, P2 ;  /* 0x000000ff1c1c7208 */ /* 0x000fe20001000000 */
[----:B------:R-:W-:Y:S01]  /*0f60*/  FMUL R25, R13, R24 ;  /* 0x000000180d197220 */ /* 0x000fe20000400000 */
[C---:B------:R-:W-:Y:S01]  /*0f70*/  FSETP.GT.AND P1, PT, |R14|.reuse, 8.50705917302346158658e+37, PT ;  /* 0x7e8000000e00780b */ /* 0x040fe20003f24200 */
[C---:B------:R-:W-:Y:S01]  /*0f80*/  FMUL R13, R14.reuse, 0.25 ;  /* 0x3e8000000e0d7820 */ /* 0x040fe20000400000 */
[C---:B------:R-:W-:Y:S02]  /*0f90*/  FSETP.GEU.AND P3, PT, |R14|.reuse, 1.175494350822287508e-38, PT ;  /* 0x008000000e00780b */ /* 0x040fe40003f6e200 */
[----:B------:R-:W-:Y:S01]  /*0fa0*/  FSEL R24, R11, RZ, !P0 ;  /* 0x000000ff0b187208 */ /* 0x000fe20004000000 */
[----:B------:R-:W-:Y:S01]  /*0fb0*/  FADD R11, R19, R8 ;  /* 0x00000008130b7221 */ /* 0x000fe20000000000 */
[----:B------:R-:W-:Y:S01]  /*0fc0*/  FSEL R26, R13, R14, P1 ;  /* 0x0000000e0d1a7208 */ /* 0x000fe20000800000 */
[----:B------:R-:W-:Y:S01]  /*0fd0*/  FFMA R13, R27, R28, R20 ;  /* 0x0000001c1b0d7223 */ /* 0x000fe20000000014 */
[----:B------:R-:W-:Y:S01]  /*0fe0*/  FSETP.NEU.AND P2, PT, R14, RZ, PT ;  /* 0x000000ff0e00720b */ /* 0x000fe20003f4d000 */
[----:B------:R-:W1:Y:S01]  /*0ff0*/  SHFL.BFLY PT, R19, R24, 0x10, 0x1f ;  /* 0x0e001f0018137f89 */ /* 0x000e6200000e0000 */
[----:B------:R-:W-:Y:S01]  /*1000*/  FFMA R8, R28, R25, R11 ;  /* 0x000000191c087223 */ /* 0x000fe2000000000b */
[----:B------:R-:W-:-:S02]  /*1010*/  FADD R11, R6, R23 ;  /* 0x00000017060b7221 */ /* 0x000fc40000000000 */
[----:B------:R-:W-:Y:S01]  /*1020*/  @P1 FMUL R21, R21, 0.25 ;  /* 0x3e80000015151820 */ /* 0x000fe20000400000 */
[----:B------:R-:W2:Y:S01]  /*1030*/  SHFL.BFLY PT, R27, R12, 0x2, 0x1f ;  /* 0x0c401f000c1b7f89 */ /* 0x000ea200000e0000 */
[----:B------:R-:W-:Y:S01]  /*1040*/  @!P3 FMUL R26, R26, 16777216 ;  /* 0x4b8000001a1ab820 */ /* 0x000fe20000400000 */
[C---:B------:R-:W-:Y:S01]  /*1050*/  FSETP.GEU.AND P1, PT, |R11|.reuse, 1.175494350822287508e-38, PT ;  /* 0x008000000b00780b */ /* 0x040fe20003f2e200 */
[C---:B------:R-:W-:Y:S01]  /*1060*/  FMUL R20, R11.reuse, 0.25 ;  /* 0x3e8000000b147820 */ /* 0x040fe20000400000 */
[----:B------:R-:W-:Y:S01]  /*1070*/  FSETP.GT.AND P0, PT, |R11|, 8.50705917302346158658e+37, PT ;  /* 0x7e8000000b00780b */ /* 0x000fe20003f04200 */
[----:B------:R-:W-:Y:S02]  /*1080*/  @!P3 FMUL R21, R21, 16777216 ;  /* 0x4b8000001515b820 */ /* 0x000fe40000400000 */
[----:B------:R-:W3:Y:S01]  /*1090*/  MUFU.RCP R26, R26 ;  /* 0x0000001a001a7308 */ /* 0x000ee20000001000 */
[----:B------:R-:W-:Y:S02]  /*10a0*/  FSEL R28, R20, R11, P0 ;  /* 0x0000000b141c7208 */ /* 0x000fe40000000000 */
[----:B------:R-:W4:Y:S05]  /*10b0*/  SHFL.BFLY PT, R20, R15, 0x10, 0x1f ;  /* 0x0e001f000f147f89 */ /* 0x000f2a00000e0000 */
[----:B------:R-:W-:-:S02]  /*10c0*/  @!P1 FMUL R28, R28, 16777216 ;  /* 0x4b8000001c1c9820 */ /* 0x000fc40000400000 */
[----:B------:R-:W-:Y:S01]  /*10d0*/  @P0 FMUL R23, R23, 0.25 ;  /* 0x3e80000017170820 */ /* 0x000fe20000400000 */
[----:B------:R-:W-:Y:S01]  /*10e0*/  FSETP.NEU.AND P0, PT, R11, RZ, PT ;  /* 0x000000ff0b00720b */ /* 0x000fe20003f0d000 */
[----:B-1----:R-:W-:Y:S02]  /*10f0*/  FADD R19, -R24, R19 ;  /* 0x0000001318137221 */ /* 0x002fe40000000100 */
[----:B------:R-:W1:Y:S01]  /*1100*/  MUFU.RCP R28, R28 ;  /* 0x0000001c001c7308 */ /* 0x000e620000001000 */
[----:B---3--:R-:W-:Y:S01]  /*1110*/  FMUL R25, R26, R21 ;  /* 0x000000151a197220 */ /* 0x008fe20000400000 */
[----:B------:R-:W-:Y:S01]  /*1120*/  FMUL R21, R19, R19 ;  /* 0x0000001313157220 */ /* 0x000fe20000400000 */
[----:B------:R-:W-:Y:S01]  /*1130*/  @!P1 FMUL R23, R23, 16777216 ;  /* 0x4b80000017179820 */ /* 0x000fe20000400000 */
[----:B--2---:R-:W-:Y:S02]  /*1140*/  FADD R27, -R12, R27 ;  /* 0x0000001b0c1b7221 */ /* 0x004fe40000000100 */
[----:B------:R-:W-:Y:S01]  /*1150*/  FMUL R26, R22, R21 ;  /* 0x00000015161a7220 */ /* 0x000fe20000400000 */
[----:B------:R-:W-:Y:S01]  /*1160*/  FSEL R25, R25, RZ, P2 ;  /* 0x000000ff19197208 */ /* 0x000fe20001000000 */
[----:B------:R-:W2:Y:S04]  /*1170*/  SHFL.BFLY PT, R21, R14, 0x8, 0x1f ;  /* 0x0d001f000e157f89 */ /* 0x000ea800000e0000 */
[----:B------:R-:W3:Y:S01]  /*1180*/  SHFL.BFLY PT, R22, R5, 0x2, 0x1f ;  /* 0x0c401f0005167f89 */ /* 0x000ee200000e0000 */
[----:B------:R-:W-:Y:S01]  /*1190*/  FFMA R19, R19, R25, R24 ;  /* 0x0000001913137223 */ /* 0x000fe20000000018 */
[----:B----4-:R-:W-:Y:S01]  /*11a0*/  FADD R20, R15, R20 ;  /* 0x000000140f147221 */ /* 0x010fe20000000000 */
[----:B-1----:R-:W-:-:S02]  /*11b0*/  FMUL R24, R28, R23 ;  /* 0x000000171c187220 */ /* 0x002fc40000400000 */
[----:B------:R-:W1:Y:S01]  /*11c0*/  SHFL.BFLY PT, R23, R10, 0x2, 0x1f ;  /* 0x0c401f000a177f89 */ /* 0x000e6200000e0000 */
[----:B------:R-:W-:Y:S02]  /*11d0*/  FFMA R20, R25, R26, R20 ;  /* 0x0000001a19147223 */ /* 0x000fe40000000014 */
[----:B------:R-:W-:-:S05]  /*11e0*/  FSEL R25, R24, RZ, P0 ;  /* 0x000000ff18197208 */ /* 0x000fca0000000000 */
[C---:B------:R-:W-:Y:S01]  /*11f0*/  FFMA R12, R27.reuse, R25, R12 ;  /* 0x000000191b0c7223 */ /* 0x040fe2000000000c */
[----:B------:R-:W-:-:S04]  /*1200*/  FMUL R27, R27, R27 ;  /* 0x0000001b1b1b7220 */ /* 0x000fc80000400000 */
[----:B------:R-:W-:Y:S01]  /*1210*/  FMUL R27, R6, R27 ;  /* 0x0000001b061b7220 */ /* 0x000fe20000400000 */
[----:B--2---:R-:W-:Y:S01]  /*1220*/  FADD R15, R14, R21 ;  /* 0x000000150e0f7221 */ /* 0x004fe20000000000 */
[----:B---3--:R-:W-:-:S04]  /*1230*/  FADD R6, R5, R22 ;  /* 0x0000001605067221 */ /* 0x008fc80000000000 */
[C---:B------:R-:W-:Y:S01]  /*1240*/  FSETP.GEU.AND P3, PT, |R15|.reuse, 1.175494350822287508e-38, PT ;  /* 0x008000000f00780b */ /* 0x040fe20003f6e200 */
[C---:B------:R-:W-:Y:S01]  /*1250*/  FMUL R24, R15.reuse, 0.25 ;  /* 0x3e8000000f187820 */ /* 0x040fe20000400000 */
[----:B------:R-:W-:Y:S01]  /*1260*/  FSETP.GT.AND P1, PT, |R15|, 8.50705917302346158658e+37, PT ;  /* 0x7e8000000f00780b */ /* 0x000fe20003f24200 */
[----:B-1----:R-:W-:Y:S01]  /*1270*/  FADD R10, R10, R23 ;  /* 0x000000170a0a7221 */ /* 0x002fe20000000000 */
[C---:B------:R-:W-:Y:S01]  /*1280*/  FMUL R23, R6.reuse, 0.25 ;  /* 0x3e80000006177820 */ /* 0x040fe20000400000 */
[----:B------:R-:W-:Y:S02]  /*1290*/  FSETP.GT.AND P0, PT, |R6|, 8.50705917302346158658e+37, PT ;  /* 0x7e8000000600780b */ /* 0x000fe40003f04200 */
[----:B------:R-:W-:Y:S01]  /*12a0*/  FSEL R29, R24, R15, P1 ;  /* 0x0000000f181d7208 */ /* 0x000fe20000800000 */
[----:B------:R-:W-:Y:S01]  /*12b0*/  FFMA R10, R25, R27, R10 ;  /* 0x0000001b190a7223 */ /* 0x000fe2000000000a */
[----:B------:R-:W1:Y:S01]  /*12c0*/  SHFL.BFLY PT, R24, R19, 0x8, 0x1f ;  /* 0x0d001f0013187f89 */ /* 0x000e6200000e0000 */
[----:B------:R-:W-:-:S03]  /*12d0*/  FSEL R28, R23, R6, P0 ;  /* 0x00000006171c7208 */ /* 0x000fc60000000000 */
[----:B------:R-:W-:Y:S01]  /*12e0*/  @!P3 FMUL R29, R29, 16777216 ;  /* 0x4b8000001d1db820 */ /* 0x000fe20000400000 */
[----:B------:R-:W2:Y:S01]  /*12f0*/  SHFL.BFLY PT, R23, R4, 0x2, 0x1f ;  /* 0x0c401f0004177f89 */ /* 0x000ea200000e0000 */
[----:B------:R-:W-:Y:S01]  /*1300*/  @P1 FMUL R21, R21, 0.25 ;  /* 0x3e80000015151820 */ /* 0x000fe20000400000 */
[----:B------:R-:W-:Y:S01]  /*1310*/  FSETP.NEU.AND P1, PT, R15, RZ, PT ;  /* 0x000000ff0f00720b */ /* 0x000fe20003f2d000 */
[----:B------:R-:W3:Y:S01]  /*1320*/  MUFU.RCP R26, R29 ;  /* 0x0000001d001a7308 */ /* 0x000ee20000001000 */
[----:B------:R-:W4:Y:S01]  /*1330*/  SHFL.BFLY PT, R27, R20, 0x8, 0x1f ;  /* 0x0d001f00141b7f89 */ /* 0x000f2200000e0000 */
[----:B------:R-:W-:Y:S01]  /*1340*/  @!P3 FMUL R21, R21, 16777216 ;  /* 0x4b8000001515b820 */ /* 0x000fe20000400000 */
[----:B------:R-:W-:Y:S01]  /*1350*/  FSETP.GEU.AND P2, PT, |R6|, 1.175494350822287508e-38, PT ;  /* 0x008000000600780b */ /* 0x000fe20003f4e200 */
[----:B------:R-:W-:Y:S02]  /*1360*/  @P0 FMUL R22, R22, 0.25 ;  /* 0x3e80000016160820 */ /* 0x000fe40000400000 */
[----:B---3--:R-:W-:-:S10]  /*1370*/  FMUL R26, R26, R21 ;  /* 0x000000151a1a7220 */ /* 0x008fd40000400000 */
[----:B------:R-:W-:Y:S01]  /*1380*/  @!P2 FMUL R28, R28, 16777216 ;  /* 0x4b8000001c1ca820 */ /* 0x000fe20000400000 */
[----:B-1----:R-:W-:Y:S01]  /*1390*/  FADD R24, -R19, R24 ;  /* 0x0000001813187221 */ /* 0x002fe20000000100 */
[----:B------:R-:W-:Y:S01]  /*13a0*/  @!P2 FMUL R22, R22, 16777216 ;  /* 0x4b8000001616a820 */ /* 0x000fe20000400000 */
[----:B------:R-:W-:Y:S01]  /*13b0*/  FSEL R26, R26, RZ, P1 ;  /* 0x000000ff1a1a7208 */ /* 0x000fe20000800000 */
[----:B--2---:R-:W-:Y:S01]  /*13c0*/  FADD R21, R4, R23 ;  /* 0x0000001704157221 */ /* 0x004fe20000000000 */
[C---:B------:R-:W-:Y:S01]  /*13d0*/  FMUL R29, R24.reuse, R24 ;  /* 0x00000018181d7220 */ /* 0x040fe20000400000 */
[----:B------:R1:W2:Y:S02]  /*13e0*/  MUFU.RCP R25, R28 ;  /* 0x0000001c00197308 */ /* 0x0002a40000001000 */
[----:B------:R-:W-:Y:S01]  /*13f0*/  FFMA R19, R24, R26, R19 ;  /* 0x0000001a18137223 */ /* 0x000fe20000000013 */
[C---:B------:R-:W-:Y:S01]  /*1400*/  FSETP.GEU.AND P1, PT, |R21|.reuse, 1.175494350822287508e-38, PT ;  /* 0x008000001500780b */ /* 0x040fe20003f2e200 */
[----:B------:R-:W-:Y:S01]  /*1410*/  FMUL R29, R14, R29 ;  /* 0x0000001d0e1d7220 */ /* 0x000fe20000400000 */
[C---:B------:R-:W-:Y:S01]  /*1420*/  FMUL R14, R21.reuse, 0.25 ;  /* 0x3e800000150e7820 */ /* 0x040fe20000400000 */
[----:B------:R-:W-:Y:S01]  /*1430*/  FSETP.GT.AND P0, PT, |R21|, 8.50705917302346158658e+37, PT ;  /* 0x7e8000001500780b */ /* 0x000fe20003f04200 */
[----:B----4-:R-:W-:Y:S01]  /*1440*/  FADD R27, R20, R27 ;  /* 0x0000001b141b7221 */ /* 0x010fe20000000000 */
[----:B------:R-:W3:Y:S02]  /*1450*/  SHFL.BFLY PT, R24, R15, 0x4, 0x1f ;  /* 0x0c801f000f187f89 */ /* 0x000ee400000e0000 */
[----:B------:R-:W-:Y:S01]  /*1460*/  FSEL R14, R14, R21, P0 ;  /* 0x000000150e0e7208 */ /* 0x000fe20000000000 */
[----:B------:R-:W-:Y:S01]  /*1470*/  FFMA R20, R26, R29, R27 ;  /* 0x0000001d1a147223 */ /* 0x000fe2000000001b */
[----:B-1----:R-:W-:Y:S01]  /*1480*/  SHFL.BFLY PT, R28, R19, 0x4, 0x1f ;  /* 0x0c801f00131c7f89 */ /* 0x002fe200000e0000 */
[----:B--2---:R-:W-:-:S03]  /*1490*/  FMUL R25, R25, R22 ;  /* 0x0000001619197220 */ /* 0x004fc60000400000 */
[----:B------:R-:W1:Y:S01]  /*14a0*/  SHFL.BFLY PT, R26, R9, 0x2, 0x1f ;  /* 0x0c401f00091a7f89 */ /* 0x000e6200000e0000 */
[----:B------:R-:W-:Y:S02]  /*14b0*/  @!P1 FMUL R14, R14, 16777216 ;  /* 0x4b8000000e0e9820 */ /* 0x000fe40000400000 */
[----:B------:R-:W-:-:S04]  /*14c0*/  @P0 FMUL R23, R23, 0.25 ;  /* 0x3e80000017170820 */ /* 0x000fc80000400000 */
[----:B------:R-:W2:Y:S01]  /*14d0*/  MUFU.RCP R14, R14 ;  /* 0x0000000e000e7308 */ /* 0x000ea20000001000 */
[----:B------:R-:W-:Y:S01]  /*14e0*/  @!P1 FMUL R23, R23, 16777216 ;  /* 0x4b80000017179820 */ /* 0x000fe20000400000 */
[----:B------:R-:W-:Y:S01]  /*14f0*/  FSETP.NEU.AND P1, PT, R6, RZ, PT ;  /* 0x000000ff0600720b */ /* 0x000fe20003f2d000 */
[----:B---3--:R-:W-:-:S04]  /*1500*/  FADD R22, R15, R24 ;  /* 0x000000180f167221 */ /* 0x008fc80000000000 */
[C---:B------:R-:W-:Y:S01]  /*1510*/  FMUL R27, R22.reuse, 0.25 ;  /* 0x3e800000161b7820 */ /* 0x040fe20000400000 */
[----:B------:R-:W-:Y:S01]  /*1520*/  FSETP.GEU.AND P2, PT, |R22|, 1.175494350822287508e-38, PT ;  /* 0x008000001600780b */ /* 0x000fe20003f4e200 */
[----:B--2---:R-:W-:Y:S01]  /*1530*/  FMUL R23, R14, R23 ;  /* 0x000000170e177220 */ /* 0x004fe20000400000 */
[----:B------:R-:W-:Y:S01]  /*1540*/  FSEL R14, R25, RZ, P1 ;  /* 0x000000ff190e7208 */ /* 0x000fe20000800000 */
[----:B-1----:R-:W-:Y:S01]  /*1550*/  FADD R26, -R9, R26 ;  /* 0x0000001a091a7221 */ /* 0x002fe20000000100 */
[C---:B------:R-:W-:Y:S01]  /*1560*/  FSETP.GT.AND P0, PT, |R22|.reuse, 8.50705917302346158658e+37, PT ;  /* 0x7e8000001600780b */ /* 0x040fe20003f04200 */
[----:B------:R-:W-:Y:S01]  /*1570*/  FADD R28, -R19, R28 ;  /* 0x0000001c131c7221 */ /* 0x000fe20000000100 */
[----:B------:R-:W-:Y:S01]  /*1580*/  FSETP.NEU.AND P1, PT, R22, RZ, PT ;  /* 0x000000ff1600720b */ /* 0x000fe20003f2d000 */
[C---:B------:R-:W-:Y:S01]  /*1590*/  FFMA R9, R26.reuse, R14, R9 ;  /* 0x0000000e1a097223 */ /* 0x040fe20000000009 */
[----:B------:R-:W-:Y:S01]  /*15a0*/  FMUL R26, R26, R26 ;  /* 0x0000001a1a1a7220 */ /* 0x000fe20000400000 */
[----:B------:R-:W-:-:S03]  /*15b0*/  FSEL R27, R27, R22, P0 ;  /* 0x000000161b1b7208 */ /* 0x000fc60000000000 */
[----:B------:R-:W-:Y:S02]  /*15c0*/  FMUL R5, R5, R26 ;  /* 0x0000001a05057220 */ /* 0x000fe40000400000 */
[----:B------:R-:W1:Y:S01]  /*15d0*/  SHFL.BFLY PT, R26, R13, 0x2, 0x1f ;  /* 0x0c401f000d1a7f89 */ /* 0x000e6200000e0000 */
[----:B------:R-:W-:Y:S02]  /*15e0*/  @!P2 FMUL R27, R27, 16777216 ;  /* 0x4b8000001b1ba820 */ /* 0x000fe40000400000 */
[----:B------:R-:W-:Y:S01]  /*15f0*/  @P0 FMUL R24, R24, 0.25 ;  /* 0x3e80000018180820 */ /* 0x000fe20000400000 */
[----:B------:R-:W-:Y:S01]  /*1600*/  FSETP.NEU.AND P0, PT, R21, RZ, PT ;  /* 0x000000ff1500720b */ /* 0x000fe20003f0d000 */
[----:B------:R2:W3:Y:S02]  /*1610*/  MUFU.RCP R25, R27 ;  /* 0x0000001b00197308 */ /* 0x0004e40000001000 */
[----:B------:R-:W-:Y:S01]  /*1620*/  @!P2 FMUL R24, R24, 16777216 ;  /* 0x4b8000001818a820 */ /* 0x000fe20000400000 */
[----:B--2---:R-:W-:Y:S03]  /*1630*/  SHFL.BFLY PT, R27, R8, 0x2, 0x1f ;  /* 0x0c401f00081b7f89 */ /* 0x004fe600000e0000 */
[----:B---3--:R-:W-:Y:S01]  /*1640*/  FMUL R29, R25, R24 ;  /* 0x00000018191d7220 */ /* 0x008fe20000400000 */
[----:B------:R-:W-:Y:S01]  /*1650*/  FSEL R24, R23, RZ, P0 ;  /* 0x000000ff17187208 */ /* 0x000fe20000000000 */
[----:B-1----:R-:W-:-:S03]  /*1660*/  FADD R25, -R13, R26 ;  /* 0x0000001a0d197221 */ /* 0x002fc60000000100 */
[----:B------:R-:W-:Y:S02]  /*1670*/  FSEL R26, R29, RZ, P1 ;  /* 0x000000ff1d1a7208 */ /* 0x000fe40000800000 */
[----:B------:R-:W-:Y:S01]  /*1680*/  SHFL.BFLY PT, R29, R22, 0x2, 0x1f ;  /* 0x0c401f00161d7f89 */ /* 0x000fe200000e0000 */
[C---:B------:R-:W-:Y:S01]  /*1690*/  FFMA R23, R25.reuse, R24, R13 ;  /* 0x0000001819177223 */ /* 0x040fe2000000000d */
[----:B------:R-:W-:Y:S01]  /*16a0*/  FMUL R25, R25, R25 ;  /* 0x0000001919197220 */ /* 0x000fe20000400000 */
[----:B------:R-:W-:-:S03]  /*16b0*/  FMUL R13, R28, R28 ;  /* 0x0000001c1c0d7220 */ /* 0x000fc60000400000 */
[----:B------:R-:W-:Y:S01]  /*16c0*/  FMUL R25, R4, R25 ;  /* 0x0000001904197220 */ /* 0x000fe20000400000 */
[----:B------:R-:W-:Y:S01]  /*16d0*/  FFMA R4, R28, R26, R19 ;  /* 0x0000001a1c047223 */ /* 0x000fe20000000013 */
[----:B------:R-:W-:Y:S01]  /*16e0*/  FMUL R19, R15, R13 ;  /* 0x0000000d0f137220 */ /* 0x000fe20000400000 */
[----:B------:R-:W1:Y:S04]  /*16f0*/  SHFL.BFLY PT, R28, R7, 0x2, 0x1f ;  /* 0x0c401f00071c7f89 */ /* 0x000e6800000e0000 */
[----:B------:R-:W2:Y:S01]  /*1700*/  SHFL.BFLY PT, R13, R20, 0x4, 0x1f ;  /* 0x0c801f00140d7f89 */ /* 0x000ea200000e0000 */
[----:B-1----:R-:W-:Y:S01]  /*1710*/  FADD R15, R7, R28 ;  /* 0x0000001c070f7221 */ /* 0x002fe20000000000 */
[----:B------:R-:W-:Y:S01]  /*1720*/  FADD R7, R8, R27 ;  /* 0x0000001b08077221 */ /* 0x000fe20000000000 */
[----:B------:R-:W-:Y:S01]  /*1730*/  FADD R27, R22, R29 ;  /* 0x0000001d161b7221 */ /* 0x000fe20000000000 */
[----:B--2---:R-:W-:Y:S01]  /*1740*/  FADD R13, R20, R13 ;  /* 0x0000000d140d7221 */ /* 0x004fe20000000000 */
[----:B------:R-:W-:-:S02]  /*1750*/  FFMA R15, R14, R5, R15 ;  /* 0x000000050e0f7223 */ /* 0x000fc4000000000f */
[C---:B------:R-:W-:Y:S01]  /*1760*/  FMUL R28, R27.reuse, 0.25 ;  /* 0x3e8000001b1c7820 */ /* 0x040fe20000400000 */
[C---:B------:R-:W-:Y:S01]  /*1770*/  FSETP.GEU.AND P1, PT, |R27|.reuse, 1.175494350822287508e-38, PT ;  /* 0x008000001b00780b */ /* 0x040fe20003f2e200 */
[----:B------:R-:W-:Y:S01]  /*1780*/  FFMA R26, R26, R19, R13 ;  /* 0x000000131a1a7223 */ /* 0x000fe2000000000d */
[----:B------:R-:W-:Y:S01]  /*1790*/  FSETP.GT.AND P0, PT, |R27|, 8.50705917302346158658e+37, PT ;  /* 0x7e8000001b00780b */ /* 0x000fe20003f04200 */
[----:B------:R-:W-:Y:S01]  /*17a0*/  FFMA R7, R24, R25, R7 ;  /* 0x0000001918077223 */ /* 0x000fe20000000007 */
[----:B------:R-:W-:Y:S01]  /*17b0*/  LOP3.LUT R13, R0, 0x1f, RZ, 0xc0, !PT ;  /* 0x0000001f000d7812 */ /* 0x000fe200078ec0ff */
[----:B------:R-:W1:Y:S01]  /*17c0*/  LDC.64 R24, c[0x0][0x228] ;  /* 0x00008a00ff187b82 */ /* 0x000e620000000a00 */
[----:B------:R-:W-:Y:S02]  /*17d0*/  FSEL R28, R28, R27, P0 ;  /* 0x0000001b1c1c7208 */ /* 0x000fe40000000000 */
[----:B------:R-:W-:Y:S02]  /*17e0*/  ISETP.GE.U32.AND P2, PT, R13, 0x2, PT ;  /* 0x000000020d00780c */ /* 0x000fe40003f46070 */
[----:B------:R-:W-:-:S02]  /*17f0*/  SHF.R.U32.HI R19, RZ, 0x3, R0 ;  /* 0x00000003ff137819 */ /* 0x000fc40000011600 */
[----:B------:R-:W-:Y:S01]  /*1800*/  LOP3.LUT R13, R16, 0x4, RZ, 0xc0, !PT ;  /* 0x00000004100d7812 */ /* 0x000fe200078ec0ff */
[----:B------:R-:W-:Y:S01]  /*1810*/  @!P1 FMUL R28, R28, 16777216 ;  /* 0x4b8000001c1c9820 */ /* 0x000fe20000400000 */
[----:B------:R-:W-:Y:S01]  /*1820*/  LOP3.LUT R19, R19, 0xc, RZ, 0xc0, !PT ;  /* 0x0000000c13137812 */ /* 0x000fe200078ec0ff */
[----:B------:R-:W-:Y:S01]  /*1830*/  @P0 FMUL R29, R29, 0.25 ;  /* 0x3e8000001d1d0820 */ /* 0x000fe20000400000 */
[----:B------:R-:W-:Y:S02]  /*1840*/  SHF.L.U32 R20, R13, 0x4, RZ ;  /* 0x000000040d147819 */ /* 0x000fe400000006ff */
[----:B------:R-:W-:Y:S01]  /*1850*/  FSETP.NEU.AND P0, PT, R27, RZ, PT ;  /* 0x000000ff1b00720b */ /* 0x000fe20003f0d000 */
[----:B------:R-:W2:Y:S01]  /*1860*/  MUFU.RCP R28, R28 ;  /* 0x0000001c001c7308 */ /* 0x000ea20000001000 */
[----:B------:R-:W-:Y:S01]  /*1870*/  LOP3.LUT R8, R20, R19, RZ, 0xfc, !PT ;  /* 0x0000001314087212 */ /* 0x000fe200078efcff */
[----:B------:R-:W-:-:S04]  /*1880*/  @!P1 FMUL R29, R29, 16777216 ;  /* 0x4b8000001d1d9820 */ /* 0x000fc80000400000 */
[----:B------:R2:W-:Y:S04]  /*1890*/  @!P2 STS [R8+UR4+0x110], R6 ;  /* 0x000110060800a988 */ /* 0x0005e80008000804 */
[----:B------:R-:W-:Y:S04]  /*18a0*/  @!P2 STS [R8+UR4+0x100], R11 ;  /* 0x0001000b0800a988 */ /* 0x000fe80008000804 */
[----:B------:R-:W-:Y:S01]  /*18b0*/  SHFL.BFLY PT, R11, R26, 0x2, 0x1f ;  /* 0x0c401f001a0b7f89 */ /* 0x000fe200000e0000 */
[----:B--2---:R-:W-:-:S03]  /*18c0*/  FMUL R6, R28, R29 ;  /* 0x0000001d1c067220 */ /* 0x004fc60000400000 */
[----:B------:R-:W2:Y:S04]  /*18d0*/  SHFL.BFLY PT, R29, R4, 0x2, 0x1f ;  /* 0x0c401f00041d7f89 */ /* 0x000ea800000e0000 */
[----:B------:R3:W-:Y:S04]  /*18e0*/  @!P2 STS [R8+UR4+0x120], R21 ;  /* 0x000120150800a988 */ /* 0x0007e80008000804 */
[----:B------:R-:W-:Y:S04]  /*18f0*/  @!P2 STS [R8+UR4], R12 ;  /* 0x0000000c0800a988 */ /* 0x000fe80008000804 */
[----:B------:R-:W-:Y:S01]  /*1900*/  @!P2 STS [R8+UR4+0x130], R27 ;  /* 0x0001301b0800a988 */ /* 0x000fe20008000804 */
[----:B---3--:R-:W-:-:S03]  /*1910*/  FSEL R21, R6, RZ, P0 ;  /* 0x000000ff06157208 */ /* 0x008fc60000000000 */
[----:B------:R-:W-:Y:S01]  /*1920*/  @!P2 STS [R8+UR4+0x10], R9 ;  /* 0x000010090800a988 */ /* 0x000fe20008000804 */
[----:B------:R-:W-:-:S03]  /*1930*/  ISETP.GE.AND P0, PT, R0, 0x20, PT ;  /* 0x000000200000780c */ /* 0x000fc60003f06270 */
[----:B------:R3:W-:Y:S01]  /*1940*/  @!P2 STS [R8+UR4+0x20], R23 ;  /* 0x000020170800a988 */ /* 0x0007e20008000804 */
[----:B--2---:R-:W-:-:S03]  /*1950*/  FADD R6, -R4, R29 ;  /* 0x0000001d04067221 */ /* 0x004fc60000000100 */
[----:B------:R-:W-:Y:S01]  /*1960*/  @!P2 STS [R8+UR4+0x80], R10 ;  /* 0x0000800a0800a988 */ /* 0x000fe20008000804 */
[C---:B------:R-:W-:Y:S01]  /*1970*/  FFMA R29, R6.reuse, R21, R4 ;  /* 0x00000015061d7223 */ /* 0x040fe20000000004 */
[----:B------:R-:W-:Y:S01]  /*1980*/  FMUL R6, R6, R6 ;  /* 0x0000000606067220 */ /* 0x000fe20000400000 */
[----:B------:R-:W-:Y:S01]  /*1990*/  FADD R4, R26, R11 ;  /* 0x0000000b1a047221 */ /* 0x000fe20000000000 */
[----:B------:R-:W-:Y:S02]  /*19a0*/  @!P2 STS [R8+UR4+0x90], R15 ;  /* 0x0000900f0800a988 */ /* 0x000fe40008000804 */
[----:B------:R-:W-:Y:S02]  /*19b0*/  FMUL R6, R22, R6 ;  /* 0x0000000616067220 */ /* 0x000fe40000400000 */
[----:B------:R-:W-:Y:S01]  /*19c0*/  @!P2 STS [R8+UR4+0x30], R29 ;  /* 0x0000301d0800a988 */ /* 0x000fe20008000804 */
[----:B---3--:R-:W2:Y:S01]  /*19d0*/  LDC.64 R22, c[0x0][0x230] ;  /* 0x00008c00ff167b82 */ /* 0x008ea20000000a00 */
[----:B------:R-:W-:-:S02]  /*19e0*/  FFMA R21, R21, R6, R4 ;  /* 0x0000000615157223 */ /* 0x000fc40000000004 */
[----:B------:R-:W-:Y:S04]  /*19f0*/  @!P2 STS [R8+UR4+0xa0], R7 ;  /* 0x0000a0070800a988 */ /* 0x000fe80008000804 */
[----:B------:R-:W-:Y:S01]  /*1a00*/  @!P2 STS [R8+UR4+0xb0], R21 ;  /* 0x0000b0150800a988 */ /* 0x000fe20008000804 */
[----:B------:R-:W-:Y:S06]  /*1a10*/  BAR.SYNC.DEFER_BLOCKING 0x0 ;  /* 0x0000000000007b1d */ /* 0x000fec0000010000 */
[----:B------:R-:W3:Y:S04]  /*1a20*/  @!P0 LDS R2, [R16+UR4+0x100] ;  /* 0x0001000410028984 */ /* 0x000ee80008000800 */
[----:B------:R-:W4:Y:S04]  /*1a30*/  @!P0 LDS R18, [R16+UR4] ;  /* 0x0000000410128984 */ /* 0x000f280008000800 */
[----:B------:R-:W5:Y:S04]  /*1a40*/  @!P0 LDS R17, [R16+UR4+0x80] ;  /* 0x0000800410118984 */ /* 0x000f680008000800 */
[----:B---3--:R-:W3:Y:S04]  /*1a50*/  SHFL.BFLY PT, R9, R2, 0x2, 0x1f ;  /* 0x0c401f0002097f89 */ /* 0x008ee800000e0000 */
[----:B----4-:R-:W4:Y:S04]  /*1a60*/  SHFL.BFLY PT, R7, R18, 0x2, 0x1f ;  /* 0x0c401f0012077f89 */ /* 0x010f2800000e0000 */
[----:B-----5:R-:W5:Y:S01]  /*1a70*/  SHFL.BFLY PT, R6, R17, 0x2, 0x1f ;  /* 0x0c401f0011067f89 */ /* 0x020f6200000e0000 */
[----:B---3--:R-:W-:-:S04]  /*1a80*/  FADD R4, R2, R9 ;  /* 0x0000000902047221 */ /* 0x008fc80000000000 */
[C---:B------:R-:W-:Y:S01]  /*1a90*/  FMUL R5, R4.reuse, 0.25 ;  /* 0x3e80000004057820 */ /* 0x040fe20000400000 */
[----:B------:R-:W-:Y:S01]  /*1aa0*/  FSETP.GEU.AND P1, PT, |R4|, 1.175494350822287508e-38, PT ;  /* 0x008000000400780b */ /* 0x000fe20003f2e200 */
[----:B----4-:R-:W-:Y:S01]  /*1ab0*/  FADD R7, -R18, R7 ;  /* 0x0000000712077221 */ /* 0x010fe20000000100 */
[----:B------:R-:W-:Y:S01]  /*1ac0*/  FSETP.GT.AND P0, PT, |R4|, 8.50705917302346158658e+37, PT ;  /* 0x7e8000000400780b */ /* 0x000fe20003f04200 */
[----:B-----5:R-:W-:-:S03]  /*1ad0*/  FADD R6, R17, R6 ;  /* 0x0000000611067221 */ /* 0x020fc60000000000 */
[----:B------:R-:W-:Y:S02]  /*1ae0*/  FSEL R10, R5, R4, P0 ;  /* 0x00000004050a7208 */ /* 0x000fe40000000000 */
[----:B------:R-:W3:Y:S05]  /*1af0*/  SHFL.BFLY PT, R5, R4, 0x1, 0x1f ;  /* 0x0c201f0004057f89 */ /* 0x000eea00000e0000 */
[----:B------:R-:W-:Y:S02]  /*1b00*/  @!P1 FMUL R10, R10, 16777216 ;  /* 0x4b8000000a0a9820 */ /* 0x000fe40000400000 */
[----:B------:R-:W-:Y:S01]  /*1b10*/  @P0 FMUL R9, R9, 0.25 ;  /* 0x3e80000009090820 */ /* 0x000fe20000400000 */
[----:B------:R-:W-:-:S03]  /*1b20*/  FSETP.NEU.AND P0, PT, R4, RZ, PT ;  /* 0x000000ff0400720b */ /* 0x000fc60003f0d000 */
[----:B------:R-:W4:Y:S01]  /*1b30*/  MUFU.RCP R10, R10 ;  /* 0x0000000a000a7308 */ /* 0x000f220000001000 */
[----:B------:R-:W-:Y:S01]  /*1b40*/  @!P1 FMUL R9, R9, 16777216 ;  /* 0x4b80000009099820 */ /* 0x000fe20000400000 */
[----:B---3--:R-:W-:-:S03]  /*1b50*/  FADD R11, R4, R5 ;  /* 0x00000005040b7221 */ /* 0x008fc60000000000 */
[----:B----4-:R-:W-:Y:S01]  /*1b60*/  FMUL R9, R10, R9 ;  /* 0x000000090a097220 */ /* 0x010fe20000400000 */
[C---:B------:R-:W-:Y:S01]  /*1b70*/  FMUL R8, R11.reuse, 0.25 ;  /* 0x3e8000000b087820 */ /* 0x040fe20000400000 */
[----:B------:R-:W-:-:S03]  /*1b80*/  FSETP.GEU.AND P1, PT, |R11|, 1.175494350822287508e-38, PT ;  /* 0x008000000b00780b */ /* 0x000fc60003f2e200 */
[----:B------:R-:W-:Y:S02]  /*1b90*/  FSEL R9, R9, RZ, P0 ;  /* 0x000000ff09097208 */ /* 0x000fe40000000000 */
[----:B------:R-:W-:-:S03]  /*1ba0*/  FSETP.GT.AND P0, PT, |R11|, 8.50705917302346158658e+37, PT ;  /* 0x7e8000000b00780b */ /* 0x000fc60003f04200 */
[C---:B------:R-:W-:Y:S01]  /*1bb0*/  FFMA R18, R7.reuse, R9, R18 ;  /* 0x0000000907127223 */ /* 0x040fe20000000012 */
[----:B------:R-:W-:Y:S01]  /*1bc0*/  FMUL R7, R7, R7 ;  /* 0x0000000707077220 */ /* 0x000fe20000400000 */
[----:B------:R-:W-:-:S03]  /*1bd0*/  FSEL R8, R8, R11, P0 ;  /* 0x0000000b08087208 */ /* 0x000fc60000000000 */
[----:B------:R-:W-:Y:S01]  /*1be0*/  FMUL R7, R2, R7 ;  /* 0x0000000702077220 */ /* 0x000fe20000400000 */
[----:B------:R-:W3:Y:S01]  /*1bf0*/  SHFL.BFLY PT, R15, R18, 0x1, 0x1f ;  /* 0x0c201f00120f7f89 */ /* 0x000ee200000e0000 */
[----:B------:R-:W-:Y:S01]  /*1c00*/  @!P1 FMUL R8, R8, 16777216 ;  /* 0x4b80000008089820 */ /* 0x000fe20000400000 */
[----:B------:R-:W-:Y:S01]  /*1c10*/  IADD3 R2, R20, UR4, RZ ;  /* 0x0000000414027c10 */ /* 0x000fe2000fffe0ff */
[----:B------:R-:W-:Y:S01]  /*1c20*/  FFMA R6, R9, R7, R6 ;  /* 0x0000000709067223 */ /* 0x000fe20000000006 */
[----:B------:R-:W-:Y:S01]  /*1c30*/  @P0 FMUL R5, R5, 0.25 ;  /* 0x3e80000005050820 */ /* 0x000fe20000400000 */
[C---:B------:R-:W-:Y:S02]  /*1c40*/  LOP3.LUT P0, RZ, R0.reuse, 0x3, RZ, 0xc0, !PT ;  /* 0x0000000300ff7812 */ /* 0x040fe4000780c0ff */
[----:B------:R-:W4:Y:S01]  /*1c50*/  MUFU.RCP R8, R8 ;  /* 0x0000000800087308 */ /* 0x000f220000001000 */
[----:B------:R-:W5:Y:S01]  /*1c60*/  SHFL.BFLY PT, R7, R6, 0x1, 0x1f ;  /* 0x0c201f0006077f89 */ /* 0x000f6200000e0000 */
[----:B------:R-:W-:Y:S01]  /*1c70*/  @!P1 FMUL R5, R5, 16777216 ;  /* 0x4b80000005059820 */ /* 0x000fe20000400000 */
[----:B------:R-:W-:Y:S01]  /*1c80*/  FSETP.NEU.AND P1, PT, R11, RZ, PT ;  /* 0x000000ff0b00720b */ /* 0x000fe20003f2d000 */
[----:B------:R-:W-:Y:S01]  /*1c90*/  IMAD R2, R13, -0xc, R2 ;  /* 0xfffffff40d027824 */ /* 0x000fe200078e0202 */
[----:B------:R-:W-:Y:S01]  /*1ca0*/  ISETP.LT.AND P0, PT, R0, 0x20, !P0 ;  /* 0x000000200000780c */ /* 0x000fe20004701270 */
[----:B----4-:R-:W-:Y:S01]  /*1cb0*/  FMUL R5, R8, R5 ;  /* 0x0000000508057220 */ /* 0x010fe20000400000 */
[----:B---3--:R-:W-:-:S11]  /*1cc0*/  FADD R15, -R18, R15 ;  /* 0x0000000f120f7221 */ /* 0x008fd60000000100 */
[----:B------:R-:W-:Y:S01]  /*1cd0*/  @P0 STS [R16+UR4+0x100], R11 ;  /* 0x0001000b10000988 */ /* 0x000fe20008000804 */
[----:B------:R-:W-:Y:S01]  /*1ce0*/  FSEL R5, R5, RZ, P1 ;  /* 0x000000ff05057208 */ /* 0x000fe20000800000 */
[----:B------:R-:W-:Y:S01]  /*1cf0*/  FMUL R9, R15, R15 ;  /* 0x0000000f0f097220 */ /* 0x000fe20000400000 */
[----:B-----5:R-:W-:-:S03]  /*1d00*/  FADD R6, R6, R7 ;  /* 0x0000000706067221 */ /* 0x020fc60000000000 */
[----:B------:R-:W-:Y:S01]  /*1d10*/  FMUL R9, R4, R9 ;  /* 0x0000000904097220 */ /* 0x000fe20000400000 */
[----:B------:R-:W-:Y:S01]  /*1d20*/  FFMA R15, R15, R5, R18 ;  /* 0x000000050f0f7223 */ /* 0x000fe20000000012 */
[----:B------:R-:W-:Y:S02]  /*1d30*/  SHF.R.U32.HI R18, RZ, 0x3, R0 ;  /* 0x00000003ff127819 */ /* 0x000fe40000011600 */
[----:B------:R-:W-:Y:S02]  /*1d40*/  FFMA R17, R5, R9, R6 ;  /* 0x0000000905117223 */ /* 0x000fe40000000006 */
[----:B------:R-:W-:Y:S01]  /*1d50*/  @P0 STS [R16+UR4], R15 ;  /* 0x0000000f10000988 */ /* 0x000fe20008000804 */
[----:B------:R-:W-:-:S03]  /*1d60*/  SGXT.U32 R18, R18, 0x2 ;  /* 0x000000021212781a */ /* 0x000fc60000000000 */
[----:B------:R3:W-:Y:S01]  /*1d70*/  @P0 STS [R16+UR4+0x80], R17 ;  /* 0x0000801110000988 */ /* 0x0007e20008000804 */
[----:B------:R-:W-:Y:S01]  /*1d80*/  BAR.SYNC.DEFER_BLOCKING 0x0 ;  /* 0x0000000000007b1d */ /* 0x000fe20000010000 */
[----:B------:R-:W-:Y:S02]  /*1d90*/  LOP3.LUT P0, RZ, R19, R18, RZ, 0xfc, !PT ;  /* 0x0000001213ff7212 */ /* 0x000fe4000780fcff */
[----:B---3--:R-:W-:-:S04]  /*1da0*/  LOP3.LUT R16, R0, 0x7, RZ, 0xc0, !PT ;  /* 0x0000000700107812 */ /* 0x008fc800078ec0ff */
[----:B------:R-:W-:Y:S01]  /*1db0*/  LEA R16, R16, UR4, 0x2 ;  /* 0x0000000410107c11 */ /* 0x000fe2000f8e10ff */
[----:B------:R-:W-:Y:S04]  /*1dc0*/  LDS R4, [R20+UR4] ;  /* 0x0000000414047984 */ /* 0x000fe80008000800 */
[----:B------:R-:W-:Y:S04]  /*1dd0*/  LDS R5, [R20+UR4+0x10] ;  /* 0x0000100414057984 */ /* 0x000fe80008000800 */
[----:B------:R-:W-:Y:S04]  /*1de0*/  LDS R6, [R20+UR4+0x20] ;  /* 0x0000200414067984 */ /* 0x000fe80008000800 */
[----:B------:R-:W3:Y:S04]  /*1df0*/  LDS R7, [R20+UR4+0x30] ;  /* 0x0000300414077984 */ /* 0x000ee80008000800 */
[----:B------:R-:W-:Y:S04]  /*1e00*/  LDS R8, [R20+UR4+0x80] ;  /* 0x0000800414087984 */ /* 0x000fe80008000800 */
[----:B------:R-:W-:Y:S04]  /*1e10*/  LDS R9, [R20+UR4+0x90] ;  /* 0x0000900414097984 */ /* 0x000fe80008000800 */
[----:B------:R-:W-:Y:S04]  /*1e20*/  LDS R10, [R20+UR4+0xa0] ;  /* 0x0000a004140a7984 */ /* 0x000fe80008000800 */
[----:B------:R-:W4:Y:S04]  /*1e30*/  LDS R11, [R20+UR4+0xb0] ;  /* 0x0000b004140b7984 */ /* 0x000f280008000800 */
[----:B------:R-:W-:Y:S04]  /*1e40*/  LDS R12, [R20+UR4+0x100] ;  /* 0x00010004140c7984 */ /* 0x000fe80008000800 */
[----:B------:R-:W-:Y:S04]  /*1e50*/  LDS R13, [R20+UR4+0x110] ;  /* 0x00011004140d7984 */ /* 0x000fe80008000800 */
[----:B------:R-:W-:Y:S04]  /*1e60*/  LDS R14, [R20+UR4+0x120] ;  /* 0x00012004140e7984 */ /* 0x000fe80008000800 */
[----:B------:R-:W5:Y:S01]  /*1e70*/  LDS R15, [R20+UR4+0x130] ;  /* 0x00013004140f7984 */ /* 0x000f620008000800 */
[----:B------:R-:W-:Y:S06]  /*1e80*/  BAR.SYNC.DEFER_BLOCKING 0x0 ;  /* 0x0000000000007b1d */ /* 0x000fec0000010000 */
[----:B---3--:R3:W-:Y:S02]  /*1e90*/  STS.128 [R2], R4 ;  /* 0x0000000402007388 */ /* 0x0087e40000000c00 */
[----:B------:R-:W-:Y:S01]  /*1ea0*/  BAR.SYNC.DEFER_BLOCKING 0x0 ;  /* 0x0000000000007b1d */ /* 0x000fe20000010000 */
[----:B---3--:R-:W-:-:S04]  /*1eb0*/  LOP3.LUT R7, R3, 0x7, R0, 0xf8, !PT ;  /* 0x0000000703077812 */ /* 0x008fc800078ef800 */
[C---:B------:R-:W-:Y:S01]  /*1ec0*/  ISETP.LT.AND P0, PT, R7.reuse, 0x100, !P0 ;  /* 0x000001000700780c */ /* 0x040fe20004701270 */
[----:B-1----:R-:W-:-:S04]  /*1ed0*/  IMAD.WIDE R4, R7, 0x4, R24 ;  /* 0x0000000407047825 */ /* 0x002fc800078e0218 */
[----:B--2---:R-:W-:Y:S01]  /*1ee0*/  IMAD.WIDE R22, R7, 0x4, R22 ;  /* 0x0000000407167825 */ /* 0x004fe200078e0216 */
[----:B------:R-:W1:Y:S01]  /*1ef0*/  LDS R17, [R16] ;  /* 0x0000000010117984 */ /* 0x000e620000000800 */
[----:B------:R-:W-:Y:S06]  /*1f00*/  BAR.SYNC.DEFER_BLOCKING 0x0 ;  /* 0x0000000000007b1d */ /* 0x000fec0000010000 */
[----:B----4-:R-:W-:Y:S02]  /*1f10*/  STS.128 [R2], R8 ;  /* 0x0000000802007388 */ /* 0x010fe40000000c00 */
[----:B------:R-:W-:Y:S06]  /*1f20*/  BAR.SYNC.DEFER_BLOCKING 0x0 ;  /* 0x0000000000007b1d */ /* 0x000fec0000010000 */
[----:B------:R-:W2:Y:S02]  /*1f30*/  LDS R21, [R16] ;  /* 0x0000000010157984 */ /* 0x000ea40000000800 */
[----:B------:R-:W-:Y:S06]  /*1f40*/  BAR.SYNC.DEFER_BLOCKING 0x0 ;  /* 0x0000000000007b1d */ /* 0x000fec0000010000 */
[----:B-----5:R3:W-:Y:S02]  /*1f50*/  STS.128 [R2], R12 ;  /* 0x0000000c02007388 */ /* 0x0207e40000000c00 */
[----:B------:R-:W-:Y:S06]  /*1f60*/  BAR.SYNC.DEFER_BLOCKING 0x0 ;  /* 0x0000000000007b1d */ /* 0x000fec0000010000 */
[----:B-1----:R3:W-:Y:S04]  /*1f70*/  @P0 STG.E desc[UR6][R4.64], R17 ;  /* 0x0000001104000986 */ /* 0x0027e8000c101906 */
[----:B--2---:R3:W-:Y:S01]  /*1f80*/  @P0 STG.E desc[UR6][R22.64], R21 ;  /* 0x0000001516000986 */ /* 0x0047e2000c101906 */
[----:B------:R-:W-:Y:S05]  /*1f90*/  @!P0 EXIT ;  /* 0x000000000000894d */ /* 0x000fea0003800000 */
[----:B---3--:R-:W0:Y:S01]  /*1fa0*/  LDS R5, [R16] ;  /* 0x0000000010057984 */ /* 0x008e220000000800 */
[----:B------:R-:W1:Y:S02]  /*1fb0*/  LDC.64 R2, c[0x0][0x238] ;  /* 0x00008e00ff027b82 */ /* 0x000e640000000a00 */
[----:B-1----:R-:W-:-:S05]  /*1fc0*/  IMAD.WIDE R2, R7, 0x4, R2 ;  /* 0x0000000407027825 */ /* 0x002fca00078e0202 */
[----:B0-----:R-:W-:Y:S01]  /*1fd0*/  STG.E desc[UR6][R2.64], R5 ;  /* 0x0000000502007986 */ /* 0x001fe2000c101906 */
[----:B------:R-:W-:Y:S05]  /*1fe0*/  EXIT ;  /* 0x000000000000794d */ /* 0x000fea0003800000 */
.L_x_0:
[----:B------:R-:W-:-:S00]  /*1ff0*/  BRA `(.L_x_0) ;  /* 0xfffffffc00fc7947 */ /* 0x000fc0000383ffff */
[----:B------:R-:W-:-:S00]  /*2000*/  NOP ;  /* 0x0000000000007918 */ /* 0x000fc00000000000 */
[----:B------:R-:W-:-:S00]  /*2010*/  NOP ;  /* 0x0000000000007918 */ /* 0x000fc00000000000 */
[----:B------:R-:W-:-:S00]  /*2020*/  NOP ;  /* 0x0000000000007918 */ /* 0x000fc00000000000 */
[----:B------:R-:W-:-:S00]  /*2030*/  NOP ;  /* 0x0000000000007918 */ /* 0x000fc00000000000 */
[----:B------:R-:W-:-:S00]  /*2040*/  NOP ;  /* 0x0000000000007918 */ /* 0x000fc00000000000 */
[----:B------:R-:W-:-:S00]  /*2050*/  NOP ;  /* 0x0000000000007918 */ /* 0x000fc00000000000 */
[----:B------:R-:W-:-:S00]  /*2060*/  NOP ;  /* 0x0000000000007918 */ /* 0x000fc00000000000 */
[----:B------:R-:W-:-:S00]  /*2070*/  NOP ;  /* 0x0000000000007918 */ /* 0x000fc00000000000 */
.L_x_1:


//--------------------- .nv.shared.triton_per_fused_native_group_norm_7 --------------------------
	.section	.nv.shared.triton_per_fused_native_group_norm_7,"aw",@nobits
	.sectionflags	@""
	.align	16
	.zero		1024


//--------------------- .nv.constant0.triton_per_fused_native_group_norm_7 --------------------------
	.section	.nv.constant0.triton_per_fused_native_group_norm_7,"a",@progbits
	.sectionflags	@""
	.align	4
.nv.constant0.triton_per_fused_native_group_norm_7:
	.zero		584
